	.headerflags	@"EF_CUDA_TEXMODE_UNIFIED EF_CUDA_64BIT_ADDRESS EF_CUDA_ACCELERATORS EF_CUDA_SM90 EF_CUDA_VIRTUAL_SM(EF_CUDA_SM90)"
	.elftype	@"ET_EXEC"


//--------------------- .nv.info                  --------------------------
	.section	.nv.info,"",@"SHT_CUDA_INFO"
	.align	4


	//----- nvinfo : EIATTR_REGCOUNT
	.align		4
        /*0000*/ 	.byte	0x04, 0x2f
        /*0002*/ 	.short	(.L_1 - .L_0)
	.align		4
.L_0:
        /*0004*/ 	.word	index@(triton_poi_fused_max_pool2d_with_indices_1)
        /*0008*/ 	.word	0x00000058


	//----- nvinfo : EIATTR_MIN_STACK_SIZE
	.align		4
.L_1:
        /*000c*/ 	.byte	0x04, 0x12
        /*000e*/ 	.short	(.L_3 - .L_2)
	.align		4
.L_2:
        /*0010*/ 	.word	index@(triton_poi_fused_max_pool2d_with_indices_1)
        /*0014*/ 	.word	0x00000000


	//----- nvinfo : EIATTR_FRAME_SIZE
	.align		4
.L_3:
        /*0018*/ 	.byte	0x04, 0x11
        /*001a*/ 	.short	(.L_5 - .L_4)
	.align		4
.L_4:
        /*001c*/ 	.word	index@(triton_poi_fused_max_pool2d_with_indices_1)
        /*0020*/ 	.word	0x00000000


	//----- nvinfo : EIATTR_MIN_STACK_SIZE
	.align		4
.L_5:
        /*0024*/ 	.byte	0x04, 0x12
        /*0026*/ 	.short	(.L_7 - .L_6)
	.align		4
.L_6:
        /*0028*/ 	.word	index@(triton_poi_fused_max_pool2d_with_indices_1)
        /*002c*/ 	.word	0x00000000
.L_7:


//--------------------- .nv.info.triton_poi_fused_max_pool2d_with_indices_1 --------------------------
	.section	.nv.info.triton_poi_fused_max_pool2d_with_indices_1,"",@"SHT_CUDA_INFO"
	.sectionflags	@""
	.align	4


	//----- nvinfo : EIATTR_CUDA_API_VERSION
	.align		4
        /*0000*/ 	.byte	0x04, 0x37
        /*0002*/ 	.short	(.L_9 - .L_8)
.L_8:
        /*0004*/ 	.word	0x0000007c


	//----- nvinfo : EIATTR_KPARAM_INFO
	.align		4
.L_9:
        /*0008*/ 	.byte	0x04, 0x17
        /*000a*/ 	.short	(.L_11 - .L_10)
.L_10:
        /*000c*/ 	.word	0x00000000
        /*0010*/ 	.short	0x0003
        /*0012*/ 	.short	0x0018
        /*0014*/ 	.byte	0x00, 0xf0, 0x11, 0x00


	//----- nvinfo : EIATTR_KPARAM_INFO
	.align		4
.L_11:
        /*0018*/ 	.byte	0x04, 0x17
        /*001a*/ 	.short	(.L_13 - .L_12)
.L_12:
        /*001c*/ 	.word	0x00000000
        /*0020*/ 	.short	0x0002
        /*0022*/ 	.short	0x0010
        /*0024*/ 	.byte	0x00, 0xf4, 0x21, 0x00


	//----- nvinfo : EIATTR_KPARAM_INFO
	.align		4
.L_13:
        /*0028*/ 	.byte	0x04, 0x17
        /*002a*/ 	.short	(.L_15 - .L_14)
.L_14:
        /*002c*/ 	.word	0x00000000
        /*0030*/ 	.short	0x0001
        /*0032*/ 	.short	0x0008
        /*0034*/ 	.byte	0x00, 0xf4, 0x21, 0x00


	//----- nvinfo : EIATTR_KPARAM_INFO
	.align		4
.L_15:
        /*0038*/ 	.byte	0x04, 0x17
        /*003a*/ 	.short	(.L_17 - .L_16)
.L_16:
        /*003c*/ 	.word	0x00000000
        /*0040*/ 	.short	0x0000
        /*0042*/ 	.short	0x0000
        /*0044*/ 	.byte	0x00, 0xf4, 0x21, 0x00


	//----- nvinfo : EIATTR_SPARSE_MMA_MASK
	.align		4
.L_17:
        /*0048*/ 	.byte	0x03, 0x50
        /*004a*/ 	.short	0x0000


	//----- nvinfo : EIATTR_MAXREG_COUNT
	.align		4
        /*004c*/ 	.byte	0x03, 0x1b
        /*004e*/ 	.short	0x00ff


	//----- nvinfo : EIATTR_EXIT_INSTR_OFFSETS
	.align		4
        /*0050*/ 	.byte	0x04, 0x1c
        /*0052*/ 	.short	(.L_19 - .L_18)


	//   ....[0]....
.L_18:
        /*0054*/ 	.word	0x000039c0


	//   ....[1]....
        /*0058*/ 	.word	0x000039e0


	//----- nvinfo : EIATTR_REQNTID
	.align		4
.L_19:
        /*005c*/ 	.byte	0x04, 0x10
        /*005e*/ 	.short	(.L_21 - .L_20)
.L_20:
        /*0060*/ 	.word	0x00000080
        /*0064*/ 	.word	0x00000001
        /*0068*/ 	.word	0x00000001


	//----- nvinfo : EIATTR_CBANK_PARAM_SIZE
	.align		4
.L_21:
        /*006c*/ 	.byte	0x03, 0x19
        /*006e*/ 	.short	0x001c


	//----- nvinfo : EIATTR_PARAM_CBANK
	.align		4
        /*0070*/ 	.byte	0x04, 0x0a
        /*0072*/ 	.short	(.L_23 - .L_22)
	.align		4
.L_22:
        /*0074*/ 	.word	index@(.nv.constant0.triton_poi_fused_max_pool2d_with_indices_1)
        /*0078*/ 	.short	0x0210
        /*007a*/ 	.short	0x001c


	//----- nvinfo : EIATTR_SW_WAR
	.align		4
.L_23:
        /*007c*/ 	.byte	0x04, 0x36
        /*007e*/ 	.short	(.L_25 - .L_24)
.L_24:
        /*0080*/ 	.word	0x00000008
.L_25:


//--------------------- .nv.callgraph             --------------------------
	.section	.nv.callgraph,"",@"SHT_CUDA_CALLGRAPH"
	.align	4
	.sectionentsize	8
	.align		4
        /*0000*/ 	.word	0x00000000
	.align		4
        /*0004*/ 	.word	0xffffffff
	.align		4
        /*0008*/ 	.word	0x00000000
	.align		4
        /*000c*/ 	.word	0xfffffffe
	.align		4
        /*0010*/ 	.word	0x00000000
	.align		4
        /*0014*/ 	.word	0xfffffffd
	.align		4
        /*0018*/ 	.word	0x00000000
	.align		4
        /*001c*/ 	.word	0xfffffffc


//--------------------- .text.triton_poi_fused_max_pool2d_with_indices_1 --------------------------
	.section	.text.triton_poi_fused_max_pool2d_with_indices_1,"ax",@progbits
	.sectionflags	@"SHF_BARRIERS=1"
	.align	128
        .global         triton_poi_fused_max_pool2d_with_indices_1
        .type           triton_poi_fused_max_pool2d_with_indices_1,@function
        .size           triton_poi_fused_max_pool2d_with_indices_1,(.L_x_1 - triton_poi_fused_max_pool2d_with_indices_1)
        .other          triton_poi_fused_max_pool2d_with_indices_1,@"STO_CUDA_ENTRY STV_DEFAULT"
triton_poi_fused_max_pool2d_with_indices_1:
.text.triton_poi_fused_max_pool2d_with_indices_1:
[----:B------:R-:W0:Y:S01]  /*0000*/  LDC R1, c[0x0][0x28] ;  /* 0x00000a00ff017b82 */ /* 0x000e220000000800 */
[----:B------:R-:W1:Y:S01]  /*0010*/  S2R R2, SR_TID.X ;  /* 0x0000000000027919 */ /* 0x000e620000002100 */
[----:B------:R-:W-:-:S06]  /*0020*/  IMAD.MOV.U32 R4, RZ, RZ, RZ ;  /* 0x000000ffff047224 */ /* 0x000fcc00078e00ff */
[----:B------:R-:W2:Y:S01]  /*0030*/  LDC.64 R48, c[0x0][0x210] ;  /* 0x00008400ff307b82 */ /* 0x000ea20000000a00 */
[----:B------:R-:W-:Y:S01]  /*0040*/  IMAD.MOV.U32 R46, RZ, RZ, RZ ;  /* 0x000000ffff2e7224 */ /* 0x000fe200078e00ff */
[----:B------:R-:W3:Y:S01]  /*0050*/  S2R R6, SR_CTAID.X ;  /* 0x0000000000067919 */ /* 0x000ee20000002500 */
[----:B------:R-:W-:Y:S01]  /*0060*/  IMAD.MOV.U32 R8, RZ, RZ, RZ ;  /* 0x000000ffff087224 */ /* 0x000fe200078e00ff */
[----:B------:R-:W-:Y:S01]  /*0070*/  CS2R R20, SRZ ;  /* 0x0000000000147805 */ /* 0x000fe2000001ff00 */
[----:B------:R-:W-:Y:S01]  /*0080*/  ULDC.64 UR6, c[0x0][0x208] ;  /* 0x0000820000067ab9 */ /* 0x000fe20000000a00 */
[----:B------:R-:W-:Y:S02]  /*0090*/  IMAD.MOV.U32 R23, RZ, RZ, RZ ;  /* 0x000000ffff177224 */ /* 0x000fe400078e00ff */
[----:B-1----:R-:W-:Y:S02]  /*00a0*/  IMAD.SHL.U32 R71, R2, 0x8, RZ ;  /* 0x0000000802477824 */ /* 0x002fe400078e00ff */
[----:B---3--:R-:W-:-:S03]  /*00b0*/  IMAD.SHL.U32 R6, R6, 0x400, RZ ;  /* 0x0000040006067824 */ /* 0x008fc600078e00ff */
[----:B------:R-:W-:-:S04]  /*00c0*/  LOP3.LUT R71, R71, 0x3f8, RZ, 0xc0, !PT ;  /* 0x000003f847477812 */ /* 0x000fc800078ec0ff */
[----:B------:R-:W-:Y:S02]  /*00d0*/  LOP3.LUT R5, R6, 0x1, R71, 0xfe, !PT ;  /* 0x0000000106057812 */ /* 0x000fe400078efe47 */
[----:B------:R-:W-:Y:S02]  /*00e0*/  LOP3.LUT R47, R6, R71, RZ, 0xfc, !PT ;  /* 0x00000047062f7212 */ /* 0x000fe400078efcff */
[----:B------:R-:W-:Y:S01]  /*00f0*/  LOP3.LUT R9, R6, 0x2, R71, 0xfe, !PT ;  /* 0x0000000206097812 */ /* 0x000fe200078efe47 */
[----:B------:R-:W-:Y:S01]  /*0100*/  IMAD.HI R12, R5, -0x72c234f7, R4 ;  /* 0x8d3dcb09050c7827 */ /* 0x000fe200078e0204 */
[----:B------:R-:W-:-:S03]  /*0110*/  ISETP.GE.AND P0, PT, R47, 0x4ed80, PT ;  /* 0x0004ed802f00780c */ /* 0x000fc60003f06270 */
[----:B------:R-:W-:Y:S01]  /*0120*/  IMAD.HI R10, R47, -0x72c234f7, R46 ;  /* 0x8d3dcb092f0a7827 */ /* 0x000fe200078e022e */
[----:B------:R-:W-:-:S03]  /*0130*/  SHF.R.U32.HI R13, RZ, 0x1f, R12 ;  /* 0x0000001fff0d7819 */ /* 0x000fc6000001160c */
[----:B------:R-:W-:Y:S01]  /*0140*/  IMAD.HI R4, R5, -0x6425bedb, R4 ;  /* 0x9bda412505047827 */ /* 0x000fe200078e0204 */
[----:B------:R-:W-:Y:S02]  /*0150*/  SHF.R.U32.HI R11, RZ, 0x1f, R10 ;  /* 0x0000001fff0b7819 */ /* 0x000fe4000001160a */
[----:B------:R-:W-:Y:S01]  /*0160*/  LEA.HI.SX32 R13, R12, R13, 0x1c ;  /* 0x0000000d0c0d7211 */ /* 0x000fe200078fe2ff */
[C---:B------:R-:W-:Y:S01]  /*0170*/  IMAD.HI R14, R9.reuse, -0x72c234f7, R8 ;  /* 0x8d3dcb09090e7827 */ /* 0x040fe200078e0208 */
[----:B------:R-:W-:Y:S02]  /*0180*/  SHF.R.U32.HI R3, RZ, 0x1f, R4 ;  /* 0x0000001fff037819 */ /* 0x000fe40000011604 */
[----:B------:R-:W-:Y:S01]  /*0190*/  LEA.HI.SX32 R11, R10, R11, 0x1c ;  /* 0x0000000b0a0b7211 */ /* 0x000fe200078fe2ff */
[----:B------:R-:W-:Y:S01]  /*01a0*/  IMAD.HI R8, R9, -0x6425bedb, R8 ;  /* 0x9bda412509087827 */ /* 0x000fe200078e0208 */
[----:B------:R-:W-:Y:S02]  /*01b0*/  LEA.HI.SX32 R16, R4, R3, 0x17 ;  /* 0x0000000304107211 */ /* 0x000fe400078fbaff */
[----:B------:R-:W-:Y:S01]  /*01c0*/  SHF.R.U32.HI R15, RZ, 0x1f, R14 ;  /* 0x0000001fff0f7819 */ /* 0x000fe2000001160e */
[----:B------:R-:W-:Y:S01]  /*01d0*/  IMAD.MOV.U32 R12, RZ, RZ, RZ ;  /* 0x000000ffff0c7224 */ /* 0x000fe200078e00ff */
[----:B------:R-:W-:Y:S01]  /*01e0*/  SHF.R.U32.HI R7, RZ, 0x1f, R8 ;  /* 0x0000001fff077819 */ /* 0x000fe20000011608 */
[----:B------:R-:W-:Y:S01]  /*01f0*/  IMAD.MOV.U32 R10, RZ, RZ, RZ ;  /* 0x000000ffff0a7224 */ /* 0x000fe200078e00ff */
[----:B------:R-:W-:Y:S01]  /*0200*/  LEA.HI.SX32 R15, R14, R15, 0x1c ;  /* 0x0000000f0e0f7211 */ /* 0x000fe200078fe2ff */
[----:B------:R-:W-:-:S04]  /*0210*/  IMAD.HI R46, R47, -0x6425bedb, R46 ;  /* 0x9bda41252f2e7827 */ /* 0x000fc800078e022e */
[----:B------:R-:W-:Y:S01]  /*0220*/  IMAD.HI R4, R13, -0x72c234f7, R12 ;  /* 0x8d3dcb090d047827 */ /* 0x000fe200078e020c */
[----:B------:R-:W-:-:S03]  /*0230*/  SHF.R.U32.HI R3, RZ, 0x1f, R46 ;  /* 0x0000001fff037819 */ /* 0x000fc6000001162e */
[----:B------:R-:W-:Y:S01]  /*0240*/  IMAD.HI R0, R11, -0x72c234f7, R10 ;  /* 0x8d3dcb090b007827 */ /* 0x000fe200078e020a */
[----:B------:R-:W-:Y:S02]  /*0250*/  LEA.HI.SX32 R10, R8, R7, 0x17 ;  /* 0x00000007080a7211 */ /* 0x000fe400078fbaff */
[----:B------:R-:W-:Y:S01]  /*0260*/  SHF.R.U32.HI R7, RZ, 0x1f, R4 ;  /* 0x0000001fff077819 */ /* 0x000fe20000011604 */
[----:B------:R-:W-:Y:S01]  /*0270*/  IMAD.MOV.U32 R14, RZ, RZ, RZ ;  /* 0x000000ffff0e7224 */ /* 0x000fe200078e00ff */
[----:B------:R-:W-:Y:S01]  /*0280*/  LEA.HI.SX32 R46, R46, R3, 0x17 ;  /* 0x000000032e2e7211 */ /* 0x000fe200078fbaff */
[----:B------:R-:W-:Y:S01]  /*0290*/  IMAD R16, R16, 0xda0, RZ ;  /* 0x00000da010107824 */ /* 0x000fe200078e02ff */
[----:B------:R-:W-:Y:S01]  /*02a0*/  LEA.HI.SX32 R7, R4, R7, 0x1c ;  /* 0x0000000704077211 */ /* 0x000fe200078fe2ff */
[----:B------:R-:W-:Y:S01]  /*02b0*/  IMAD.HI R8, R15, -0x72c234f7, R14 ;  /* 0x8d3dcb090f087827 */ /* 0x000fe200078e020e */
[----:B------:R-:W-:-:S03]  /*02c0*/  SHF.R.U32.HI R3, RZ, 0x1f, R0 ;  /* 0x0000001fff037819 */ /* 0x000fc60000011600 */
[----:B------:R-:W-:Y:S01]  /*02d0*/  IMAD R7, R7, -0x1d, R13 ;  /* 0xffffffe307077824 */ /* 0x000fe200078e020d */
[----:B------:R-:W-:Y:S01]  /*02e0*/  LEA.HI.SX32 R3, R0, R3, 0x1c ;  /* 0x0000000300037211 */ /* 0x000fe200078fe2ff */
[----:B------:R-:W-:Y:S01]  /*02f0*/  IMAD R81, R13, -0x1d, R5 ;  /* 0xffffffe30d517824 */ /* 0x000fe200078e0205 */
[----:B------:R-:W-:Y:S01]  /*0300*/  SHF.R.U32.HI R17, RZ, 0x1f, R8 ;  /* 0x0000001fff117819 */ /* 0x000fe20000011608 */
[----:B------:R-:W-:Y:S02]  /*0310*/  IMAD R16, R7, 0x76, R16 ;  /* 0x0000007607107824 */ /* 0x000fe400078e0210 */
[----:B------:R-:W-:Y:S01]  /*0320*/  IMAD R46, R46, 0xda0, RZ ;  /* 0x00000da02e2e7824 */ /* 0x000fe200078e02ff */
[----:B------:R-:W-:Y:S01]  /*0330*/  LEA.HI.SX32 R17, R8, R17, 0x1c ;  /* 0x0000001108117211 */ /* 0x000fe200078fe2ff */
[----:B------:R-:W-:Y:S02]  /*0340*/  IMAD R3, R3, -0x1d, R11 ;  /* 0xffffffe303037824 */ /* 0x000fe400078e020b */
[----:B------:R-:W-:-:S02]  /*0350*/  IMAD R81, R81, 0x2, R16 ;  /* 0x0000000251517824 */ /* 0x000fc400078e0210 */
[----:B------:R-:W-:Y:S02]  /*0360*/  IMAD R46, R3, 0x76, R46 ;  /* 0x00000076032e7824 */ /* 0x000fe400078e022e */
[----:B------:R-:W-:Y:S02]  /*0370*/  IMAD R85, R11, -0x1d, R47 ;  /* 0xffffffe30b557824 */ /* 0x000fe400078e022f */
[----:B------:R-:W-:Y:S02]  /*0380*/  IMAD R10, R10, 0xda0, RZ ;  /* 0x00000da00a0a7824 */ /* 0x000fe400078e02ff */
[----:B------:R-:W-:Y:S02]  /*0390*/  IMAD R17, R17, -0x1d, R15 ;  /* 0xffffffe311117824 */ /* 0x000fe400078e020f */
[----:B------:R-:W-:Y:S02]  /*03a0*/  IMAD R77, R15, -0x1d, R9 ;  /* 0xffffffe30f4d7824 */ /* 0x000fe400078e0209 */
[----:B------:R-:W-:-:S02]  /*03b0*/  VIADD R15, R81, 0x1 ;  /* 0x00000001510f7836 */ /* 0x000fc40000000000 */
[----:B------:R-:W-:Y:S02]  /*03c0*/  IMAD R85, R85, 0x2, R46 ;  /* 0x0000000255557824 */ /* 0x000fe400078e022e */
[----:B------:R-:W-:Y:S02]  /*03d0*/  IMAD R10, R17, 0x76, R10 ;  /* 0x00000076110a7824 */ /* 0x000fe400078e020a */
[----:B------:R-:W-:Y:S02]  /*03e0*/  IMAD.MOV.U32 R3, RZ, RZ, RZ ;  /* 0x000000ffff037224 */ /* 0x000fe400078e00ff */
[----:B--2---:R-:W-:-:S04]  /*03f0*/  IMAD.WIDE R8, R81, 0x4, R48 ;  /* 0x0000000451087825 */ /* 0x004fc800078e0230 */
[----:B------:R-:W-:Y:S01]  /*0400*/  IMAD.WIDE R14, R15, 0x4, R48 ;  /* 0x000000040f0e7825 */ /* 0x000fe200078e0230 */
[----:B------:R-:W2:Y:S03]  /*0410*/  @!P0 LDG.E.EL R3, desc[UR6][R8.64] ;  /* 0x0000000608038981 */ /* 0x000ea6000c2e1900 */
[----:B------:R-:W-:Y:S01]  /*0420*/  VIADD R13, R85, 0x1 ;  /* 0x00000001550d7836 */ /* 0x000fe20000000000 */
[----:B------:R-:W2:Y:S01]  /*0430*/  @!P0 LDG.E.EL R20, desc[UR6][R14.64] ;  /* 0x000000060e148981 */ /* 0x000ea2000c2e1900 */
[----:B------:R-:W-:Y:S02]  /*0440*/  IMAD R77, R77, 0x2, R10 ;  /* 0x000000024d4d7824 */ /* 0x000fe400078e020a */
[----:B------:R-:W-:Y:S02]  /*0450*/  IMAD.MOV.U32 R0, RZ, RZ, RZ ;  /* 0x000000ffff007224 */ /* 0x000fe400078e00ff */
[----:B------:R-:W-:-:S04]  /*0460*/  IMAD.WIDE R4, R85, 0x4, R48 ;  /* 0x0000000455047825 */ /* 0x000fc800078e0230 */
[--C-:B------:R-:W-:Y:S01]  /*0470*/  IMAD.WIDE R12, R13, 0x4, R48.reuse ;  /* 0x000000040d0c7825 */ /* 0x100fe200078e0230 */
[----:B------:R1:W3:Y:S03]  /*0480*/  @!P0 LDG.E.EL R0, desc[UR6][R4.64] ;  /* 0x0000000604008981 */ /* 0x0002e6000c2e1900 */
[C---:B------:R-:W-:Y:S01]  /*0490*/  VIADD R17, R77.reuse, 0x1 ;  /* 0x000000014d117836 */ /* 0x040fe20000000000 */
[----:B------:R4:W3:Y:S01]  /*04a0*/  @!P0 LDG.E.EL R23, desc[UR6][R12.64] ;  /* 0x000000060c178981 */ /* 0x0008e2000c2e1900 */
[----:B------:R-:W-:Y:S02]  /*04b0*/  IMAD.MOV.U32 R7, RZ, RZ, RZ ;  /* 0x000000ffff077224 */ /* 0x000fe400078e00ff */
[----:B------:R-:W-:Y:S02]  /*04c0*/  IMAD.MOV.U32 R18, RZ, RZ, RZ ;  /* 0x000000ffff127224 */ /* 0x000fe400078e00ff */
[----:B------:R-:W-:-:S04]  /*04d0*/  IMAD.WIDE R10, R77, 0x4, R48 ;  /* 0x000000044d0a7825 */ /* 0x000fc800078e0230 */
[--C-:B------:R-:W-:Y:S01]  /*04e0*/  IMAD.WIDE R16, R17, 0x4, R48.reuse ;  /* 0x0000000411107825 */ /* 0x100fe200078e0230 */
[----:B------:R5:W3:Y:S04]  /*04f0*/  @!P0 LDG.E.EL R7, desc[UR6][R10.64] ;  /* 0x000000060a078981 */ /* 0x000ae8000c2e1900 */
[----:B------:R-:W3:Y:S01]  /*0500*/  @!P0 LDG.E.EL R18, desc[UR6][R16.64] ;  /* 0x0000000610128981 */ /* 0x000ee2000c2e1900 */
[----:B------:R-:W-:Y:S02]  /*0510*/  VIADD R19, R81, 0x2 ;  /* 0x0000000251137836 */ /* 0x000fe40000000000 */
[----:B-1----:R-:W-:Y:S02]  /*0520*/  VIADD R5, R85, 0x2 ;  /* 0x0000000255057836 */ /* 0x002fe40000000000 */
[----:B------:R-:W-:-:S04]  /*0530*/  IMAD.WIDE R8, R19, 0x4, R48 ;  /* 0x0000000413087825 */ /* 0x000fc800078e0230 */
[----:B0---4-:R-:W-:Y:S01]  /*0540*/  IMAD.MOV.U32 R12, RZ, RZ, RZ ;  /* 0x000000ffff0c7224 */ /* 0x011fe200078e00ff */
[----:B------:R-:W4:Y:S01]  /*0550*/  @!P0 LDG.E.EL R21, desc[UR6][R8.64] ;  /* 0x0000000608158981 */ /* 0x000f22000c2e1900 */
[----:B------:R-:W-:-:S05]  /*0560*/  IMAD.WIDE R4, R5, 0x4, R48 ;  /* 0x0000000405047825 */ /* 0x000fca00078e0230 */
[----:B------:R0:W4:Y:S01]  /*0570*/  @!P0 LDG.E.EL R12, desc[UR6][R4.64] ;  /* 0x00000006040c8981 */ /* 0x000122000c2e1900 */
[----:B------:R-:W-:Y:S02]  /*0580*/  VIADD R13, R77, 0x2 ;  /* 0x000000024d0d7836 */ /* 0x000fe40000000000 */
[----:B------:R-:W-:Y:S02]  /*0590*/  IMAD.MOV.U32 R14, RZ, RZ, RZ ;  /* 0x000000ffff0e7224 */ /* 0x000fe400078e00ff */
[----:B-----5:R-:W-:-:S05]  /*05a0*/  IMAD.WIDE R10, R13, 0x4, R48 ;  /* 0x000000040d0a7825 */ /* 0x020fca00078e0230 */
[----:B------:R-:W5:Y:S01]  /*05b0*/  @!P0 LDG.E.EL R14, desc[UR6][R10.64] ;  /* 0x000000060a0e8981 */ /* 0x000f62000c2e1900 */
[----:B0-----:R-:W-:-:S04]  /*05c0*/  VIADD R5, R85, 0x3b ;  /* 0x0000003b55057836 */ /* 0x001fc80000000000 */
[----:B------:R-:W-:Y:S01]  /*05d0*/  IMAD.WIDE R4, R5, 0x4, R48 ;  /* 0x0000000405047825 */ /* 0x000fe200078e0230 */
[C---:B--2---:R-:W-:Y:S02]  /*05e0*/  FSETP.GT.AND P3, PT, R20.reuse, R3, PT ;  /* 0x000000031400720b */ /* 0x044fe40003f64000 */
[----:B------:R-:W-:Y:S02]  /*05f0*/  FSETP.NAN.AND P1, PT, R20, R20, PT ;  /* 0x000000141400720b */ /* 0x000fe40003f28000 */
[----:B---3--:R-:W-:-:S09]  /*0600*/  FSETP.GT.AND P2, PT, R23, R0, PT ;  /* 0x000000001700720b */ /* 0x008fd20003f44000 */
[----:B------:R-:W-:Y:S02]  /*0610*/  @!P3 SEL R20, R20, R3, P1 ;  /* 0x000000031414b207 */ /* 0x000fe40000800000 */
[C---:B------:R-:W-:Y:S02]  /*0620*/  FSETP.NAN.AND P1, PT, R23.reuse, R23, PT ;  /* 0x000000171700720b */ /* 0x040fe40003f28000 */
[C---:B------:R-:W-:Y:S02]  /*0630*/  FSETP.GT.AND P4, PT, R18.reuse, R7, PT ;  /* 0x000000071200720b */ /* 0x040fe40003f84000 */
[----:B------:R-:W-:Y:S02]  /*0640*/  @!P2 SEL R23, R23, R0, P1 ;  /* 0x000000001717a207 */ /* 0x000fe40000800000 */
[----:B------:R-:W-:-:S09]  /*0650*/  FSETP.NAN.AND P1, PT, R18, R18, PT ;  /* 0x000000121200720b */ /* 0x000fd20003f28000 */
[----:B------:R-:W-:Y:S01]  /*0660*/  @!P4 SEL R18, R18, R7, P1 ;  /* 0x000000071212c207 */ /* 0x000fe20000800000 */
[----:B------:R-:W-:-:S06]  /*0670*/  IMAD.MOV.U32 R7, RZ, RZ, RZ ;  /* 0x000000ffff077224 */ /* 0x000fcc00078e00ff */
[----:B------:R0:W2:Y:S01]  /*0680*/  @!P0 LDG.E.EL R7, desc[UR6][R4.64] ;  /* 0x0000000604078981 */ /* 0x0000a2000c2e1900 */
[----:B------:R-:W-:Y:S02]  /*0690*/  P2R R68, PR, RZ, 0x8 ;  /* 0x00000008ff447803 */ /* 0x000fe40000000000 */
[-C--:B----4-:R-:W-:Y:S02]  /*06a0*/  FSETP.GEU.AND P3, PT, R20, R21.reuse, PT ;  /* 0x000000151400720b */ /* 0x090fe40003f6e000 */
[----:B------:R-:W-:Y:S02]  /*06b0*/  P2R R69, PR, RZ, 0x4 ;  /* 0x00000004ff457803 */ /* 0x000fe40000000000 */
[----:B------:R-:W-:Y:S02]  /*06c0*/  FSETP.GEU.AND P2, PT, R23, R12, PT ;  /* 0x0000000c1700720b */ /* 0x000fe40003f4e000 */
[----:B------:R-:W-:Y:S02]  /*06d0*/  FSETP.NAN.AND P1, PT, R21, R21, PT ;  /* 0x000000151500720b */ /* 0x000fe40003f28000 */
[----:B------:R-:W-:-:S05]  /*06e0*/  P2R R62, PR, RZ, 0x4 ;  /* 0x00000004ff3e7803 */ /* 0x000fca0000000000 */
[----:B------:R-:W-:Y:S02]  /*06f0*/  @P3 SEL R21, R21, R20, P1 ;  /* 0x0000001415153207 */ /* 0x000fe40000800000 */
[----:B------:R-:W-:-:S04]  /*0700*/  FSETP.NAN.AND P1, PT, R12, R12, PT ;  /* 0x0000000c0c00720b */ /* 0x000fc80003f28000 */
[----:B------:R-:W-:Y:S02]  /*0710*/  @P2 SEL R12, R12, R23, P1 ;  /* 0x000000170c0c2207 */ /* 0x000fe40000800000 */
[-C--:B-----5:R-:W-:Y:S02]  /*0720*/  FSETP.GEU.AND P2, PT, R18, R14.reuse, PT ;  /* 0x0000000e1200720b */ /* 0x0a0fe40003f4e000 */
[----:B------:R-:W-:Y:S02]  /*0730*/  FSETP.NAN.AND P1, PT, R14, R14, PT ;  /* 0x0000000e0e00720b */ /* 0x000fe40003f28000 */
[----:B------:R-:W-:-:S09]  /*0740*/  P2R R60, PR, RZ, 0x4 ;  /* 0x00000004ff3c7803 */ /* 0x000fd20000000000 */
[----:B------:R-:W-:Y:S01]  /*0750*/  @P2 SEL R14, R14, R18, P1 ;  /* 0x000000120e0e2207 */ /* 0x000fe20000800000 */
[----:B------:R-:W-:-:S04]  /*0760*/  VIADD R9, R81, 0x3b ;  /* 0x0000003b51097836 */ /* 0x000fc80000000000 */
[----:B------:R-:W-:-:S04]  /*0770*/  IMAD.WIDE R8, R9, 0x4, R48 ;  /* 0x0000000409087825 */ /* 0x000fc800078e0230 */
[----:B0-----:R-:W-:Y:S02]  /*0780*/  VIADD R5, R77, 0x3b ;  /* 0x0000003b4d057836 */ /* 0x001fe40000000000 */
[----:B------:R-:W-:Y:S02]  /*0790*/  IMAD.MOV.U32 R3, RZ, RZ, RZ ;  /* 0x000000ffff037224 */ /* 0x000fe400078e00ff */
[----:B------:R-:W-:-:S05]  /*07a0*/  IMAD.WIDE R4, R5, 0x4, R48 ;  /* 0x0000000405047825 */ /* 0x000fca00078e0230 */
[----:B------:R0:W3:Y:S01]  /*07b0*/  @!P0 LDG.E.EL R3, desc[UR6][R4.64] ;  /* 0x0000000604038981 */ /* 0x0000e2000c2e1900 */
[----:B------:R-:W-:Y:S02]  /*07c0*/  VIADD R11, R85, 0x3c ;  /* 0x0000003c550b7836 */ /* 0x000fe40000000000 */
[----:B------:R-:W-:Y:S02]  /*07d0*/  IMAD.MOV.U32 R0, RZ, RZ, RZ ;  /* 0x000000ffff007224 */ /* 0x000fe400078e00ff */
[----:B------:R-:W-:-:S05]  /*07e0*/  IMAD.WIDE R10, R11, 0x4, R48 ;  /* 0x000000040b0a7825 */ /* 0x000fca00078e0230 */
[----:B------:R-:W4:Y:S01]  /*07f0*/  @!P0 LDG.E.EL R0, desc[UR6][R10.64] ;  /* 0x000000060a008981 */ /* 0x000f22000c2e1900 */
[-C--:B--2---:R-:W-:Y:S02]  /*0800*/  FSETP.GEU.AND P2, PT, R12, R7.reuse, PT ;  /* 0x000000070c00720b */ /* 0x084fe40003f4e000 */
[----:B------:R-:W-:-:S11]  /*0810*/  FSETP.NAN.AND P1, PT, R7, R7, PT ;  /* 0x000000070700720b */ /* 0x000fd60003f28000 */
[----:B------:R-:W-:Y:S01]  /*0820*/  @P2 SEL R7, R7, R12, P1 ;  /* 0x0000000c07072207 */ /* 0x000fe20000800000 */
[----:B------:R-:W-:-:S06]  /*0830*/  IMAD.MOV.U32 R12, RZ, RZ, RZ ;  /* 0x000000ffff0c7224 */ /* 0x000fcc00078e00ff */
[----:B------:R-:W2:Y:S01]  /*0840*/  @!P0 LDG.E.EL R12, desc[UR6][R8.64] ;  /* 0x00000006080c8981 */ /* 0x000ea2000c2e1900 */
[----:B------:R-:W-:Y:S01]  /*0850*/  P2R R24, PR, RZ, 0x4 ;  /* 0x00000004ff187803 */ /* 0x000fe20000000000 */
[----:B0-----:R-:W-:-:S04]  /*0860*/  VIADD R5, R81, 0x3c ;  /* 0x0000003c51057836 */ /* 0x001fc80000000000 */
[----:B------:R-:W-:Y:S01]  /*0870*/  IMAD.WIDE R4, R5, 0x4, R48 ;  /* 0x0000000405047825 */ /* 0x000fe200078e0230 */
[-C--:B--2---:R-:W-:Y:S02]  /*0880*/  FSETP.GEU.AND P2, PT, R21, R12.reuse, PT ;  /* 0x0000000c1500720b */ /* 0x084fe40003f4e000 */
[----:B------:R-:W-:Y:S02]  /*0890*/  FSETP.NAN.AND P1, PT, R12, R12, PT ;  /* 0x0000000c0c00720b */ /* 0x000fe40003f28000 */
[----:B------:R-:W-:-:S09]  /*08a0*/  P2R R9, PR, RZ, 0x4 ;  /* 0x00000004ff097803 */ /* 0x000fd20000000000 */
[----:B------:R-:W-:Y:S02]  /*08b0*/  @P2 SEL R12, R12, R21, P1 ;  /* 0x000000150c0c2207 */ /* 0x000fe40000800000 */
[-C--:B---3--:R-:W-:Y:S02]  /*08c0*/  FSETP.GEU.AND P2, PT, R14, R3.reuse, PT ;  /* 0x000000030e00720b */ /* 0x088fe40003f4e000 */
[----:B------:R-:W-:Y:S02]  /*08d0*/  FSETP.NAN.AND P1, PT, R3, R3, PT ;  /* 0x000000030300720b */ /* 0x000fe40003f28000 */
[----:B------:R-:W-:-:S09]  /*08e0*/  P2R R8, PR, RZ, 0x4 ;  /* 0x00000004ff087803 */ /* 0x000fd20000000000 */
[----:B------:R-:W-:Y:S02]  /*08f0*/  @P2 SEL R3, R3, R14, P1 ;  /* 0x0000000e03032207 */ /* 0x000fe40000800000 */
[-C--:B----4-:R-:W-:Y:S02]  /*0900*/  FSETP.GEU.AND P2, PT, R7, R0.reuse, PT ;  /* 0x000000000700720b */ /* 0x090fe40003f4e000 */
[----:B------:R-:W-:-:S11]  /*0910*/  FSETP.NAN.AND P1, PT, R0, R0, PT ;  /* 0x000000000000720b */ /* 0x000fd60003f28000 */
[----:B------:R-:W-:Y:S01]  /*0920*/  @P2 SEL R0, R0, R7, P1 ;  /* 0x0000000700002207 */ /* 0x000fe20000800000 */
[----:B------:R-:W-:-:S06]  /*0930*/  IMAD.MOV.U32 R7, RZ, RZ, RZ ;  /* 0x000000ffff077224 */ /* 0x000fcc00078e00ff */
[----:B------:R-:W2:Y:S01]  /*0940*/  @!P0 LDG.E.EL R7, desc[UR6][R4.64] ;  /* 0x0000000604078981 */ /* 0x000ea2000c2e1900 */
[----:B------:R-:W-:Y:S01]  /*0950*/  P2R R33, PR, RZ, 0x4 ;  /* 0x00000004ff217803 */ /* 0x000fe20000000000 */
[----:B------:R-:W-:-:S04]  /*0960*/  VIADD R11, R77, 0x3c ;  /* 0x0000003c4d0b7836 */ /* 0x000fc80000000000 */
[----:B------:R-:W-:Y:S01]  /*0970*/  IMAD.WIDE R10, R11, 0x4, R48 ;  /* 0x000000040b0a7825 */ /* 0x000fe200078e0230 */
[-C--:B--2---:R-:W-:Y:S02]  /*0980*/  FSETP.GEU.AND P2, PT, R12, R7.reuse, PT ;  /* 0x000000070c00720b */ /* 0x084fe40003f4e000 */
        /* <DEDUP_REMOVED lines=19> */
[----:B------:R0:W2:Y:S01]  /*0ac0*/  @!P0 LDG.E.EL R0, desc[UR6][R10.64] ;  /* 0x000000060a008981 */ /* 0x0000a2000c2e1900 */
[----:B------:R-:W-:Y:S01]  /*0ad0*/  P2R R21, PR, RZ, 0x4 ;  /* 0x00000004ff157803 */ /* 0x000fe20000000000 */
[----:B------:R-:W-:-:S04]  /*0ae0*/  VIADD R5, R77, 0x3d ;  /* 0x0000003d4d057836 */ /* 0x000fc80000000000 */
[----:B------:R-:W-:-:S04]  /*0af0*/  IMAD.WIDE R4, R5, 0x4, R48 ;  /* 0x0000000405047825 */ /* 0x000fc800078e0230 */
[----:B0-----:R-:W-:Y:S02]  /*0b00*/  VIADD R11, R85, 0x76 ;  /* 0x00000076550b7836 */ /* 0x001fe40000000000 */
[----:B------:R-:W-:Y:S02]  /*0b10*/  IMAD.MOV.U32 R16, RZ, RZ, RZ ;  /* 0x000000ffff107224 */ /* 0x000fe400078e00ff */
[----:B------:R-:W-:-:S05]  /*0b20*/  IMAD.WIDE R10, R11, 0x4, R48 ;  /* 0x000000040b0a7825 */ /* 0x000fca00078e0230 */
[----:B------:R-:W3:Y:S01]  /*0b30*/  @!P0 LDG.E.EL R16, desc[UR6][R10.64] ;  /* 0x000000060a108981 */ /* 0x000ee2000c2e1900 */
[-C--:B--2---:R-:W-:Y:S02]  /*0b40*/  FSETP.GEU.AND P2, PT, R7, R0.reuse, PT ;  /* 0x000000000700720b */ /* 0x084fe40003f4e000 */
[----:B------:R-:W-:-:S11]  /*0b50*/  FSETP.NAN.AND P1, PT, R0, R0, PT ;  /* 0x000000000000720b */ /* 0x000fd60003f28000 */
[----:B------:R-:W-:Y:S01]  /*0b60*/  @P2 SEL R0, R0, R7, P1 ;  /* 0x0000000700002207 */ /* 0x000fe20000800000 */
[----:B------:R-:W-:-:S06]  /*0b70*/  IMAD.MOV.U32 R7, RZ, RZ, RZ ;  /* 0x000000ffff077224 */ /* 0x000fcc00078e00ff */
[----:B------:R0:W2:Y:S01]  /*0b80*/  @!P0 LDG.E.EL R7, desc[UR6][R4.64] ;  /* 0x0000000604078981 */ /* 0x0000a2000c2e1900 */
        /* <DEDUP_REMOVED lines=8> */
[----:B------:R-:W-:-:S11]  /*0c10*/  FSETP.NAN.AND P1, PT, R16, R16, PT ;  /* 0x000000101000720b */ /* 0x000fd60003f28000 */
[----:B------:R-:W-:Y:S01]  /*0c20*/  @P2 SEL R16, R16, R3, P1 ;  /* 0x0000000310102207 */ /* 0x000fe20000800000 */
[----:B------:R-:W-:-:S06]  /*0c30*/  IMAD.MOV.U32 R3, RZ, RZ, RZ ;  /* 0x000000ffff037224 */ /* 0x000fcc00078e00ff */
[----:B------:R0:W2:Y:S01]  /*0c40*/  @!P0 LDG.E.EL R3, desc[UR6][R4.64] ;  /* 0x0000000604038981 */ /* 0x0000a2000c2e1900 */
[----:B------:R-:W-:Y:S01]  /*0c50*/  P2R R14, PR, RZ, 0x4 ;  /* 0x00000004ff0e7803 */ /* 0x000fe20000000000 */
[----:B------:R-:W-:-:S04]  /*0c60*/  VIADD R11, R77, 0x76 ;  /* 0x000000764d0b7836 */ /* 0x000fc80000000000 */
[----:B------:R-:W-:Y:S01]  /*0c70*/  IMAD.WIDE R10, R11, 0x4, R48 ;  /* 0x000000040b0a7825 */ /* 0x000fe200078e0230 */
[----:B------:R-:W-:-:S03]  /*0c80*/  CS2R R52, SRZ ;  /* 0x0000000000347805 */ /* 0x000fc6000001ff00 */
[----:B0-----:R-:W-:-:S04]  /*0c90*/  VIADD R5, R85, 0x77 ;  /* 0x0000007755057836 */ /* 0x001fc80000000000 */
[----:B------:R-:W-:-:S05]  /*0ca0*/  IMAD.WIDE R4, R5, 0x4, R48 ;  /* 0x0000000405047825 */ /* 0x000fca00078e0230 */
[----:B------:R0:W3:Y:S01]  /*0cb0*/  @!P0 LDG.E.EL R53, desc[UR6][R4.64] ;  /* 0x0000000604358981 */ /* 0x0000e2000c2e1900 */
[----:B------:R-:W-:Y:S02]  /*0cc0*/  IMAD.MOV.U32 R80, RZ, RZ, RZ ;  /* 0x000000ffff507224 */ /* 0x000fe400078e00ff */
[----:B------:R-:W-:Y:S02]  /*0cd0*/  IMAD.MOV.U32 R75, RZ, RZ, RZ ;  /* 0x000000ffff4b7224 */ /* 0x000fe400078e00ff */
[----:B0-----:R-:W-:-:S04]  /*0ce0*/  VIADD R5, R77, 0x77 ;  /* 0x000000774d057836 */ /* 0x001fc80000000000 */
[----:B------:R-:W-:-:S05]  /*0cf0*/  IMAD.WIDE R4, R5, 0x4, R48 ;  /* 0x0000000405047825 */ /* 0x000fca00078e0230 */
[----:B------:R-:W4:Y:S01]  /*0d00*/  @!P0 LDG.E.EL R75, desc[UR6][R4.64] ;  /* 0x00000006044b8981 */ /* 0x000f22000c2e1900 */
[-C--:B--2---:R-:W-:Y:S02]  /*0d10*/  FSETP.GEU.AND P2, PT, R0, R3.reuse, PT ;  /* 0x000000030000720b */ /* 0x084fe40003f4e000 */
[----:B------:R-:W-:-:S11]  /*0d20*/  FSETP.NAN.AND P1, PT, R3, R3, PT ;  /* 0x000000030300720b */ /* 0x000fd60003f28000 */
[----:B------:R-:W-:Y:S01]  /*0d30*/  @P2 SEL R3, R3, R0, P1 ;  /* 0x0000000003032207 */ /* 0x000fe20000800000 */
[----:B------:R-:W-:-:S06]  /*0d40*/  IMAD.MOV.U32 R0, RZ, RZ, RZ ;  /* 0x000000ffff007224 */ /* 0x000fcc00078e00ff */
[----:B------:R0:W2:Y:S02]  /*0d50*/  @!P0 LDG.E.EL R0, desc[UR6][R10.64] ;  /* 0x000000060a008981 */ /* 0x0000a4000c2e1900 */
[----:B0-----:R-:W-:-:S04]  /*0d60*/  VIADD R11, R81, 0x77 ;  /* 0x00000077510b7836 */ /* 0x001fc80000000000 */
[----:B------:R-:W-:-:S05]  /*0d70*/  IMAD.WIDE R10, R11, 0x4, R48 ;  /* 0x000000040b0a7825 */ /* 0x000fca00078e0230 */
[----:B------:R0:W5:Y:S01]  /*0d80*/  @!P0 LDG.E.EL R80, desc[UR6][R10.64] ;  /* 0x000000060a508981 */ /* 0x000162000c2e1900 */
[----:B------:R-:W-:Y:S02]  /*0d90*/  P2R R13, PR, RZ, 0x4 ;  /* 0x00000004ff0d7803 */ /* 0x000fe40000000000 */
[----:B0-----:R-:W-:Y:S01]  /*0da0*/  LOP3.LUT R11, R6, 0x3, R71, 0xfe, !PT ;  /* 0x00000003060b7812 */ /* 0x001fe200078efe47 */
[----:B------:R-:W-:Y:S01]  /*0db0*/  IMAD.MOV.U32 R10, RZ, RZ, RZ ;  /* 0x000000ffff0a7224 */ /* 0x000fe200078e00ff */
        /* <DEDUP_REMOVED lines=8> */
[-C--:B-----5:R-:W-:Y:S02]  /*0e40*/  FSETP.GEU.AND P2, PT, R3, R80.reuse, PT ;  /* 0x000000500300720b */ /* 0x0a0fe40003f4e000 */
[----:B------:R-:W-:Y:S01]  /*0e50*/  FSETP.NAN.AND P1, PT, R80, R80, PT ;  /* 0x000000505000720b */ /* 0x000fe20003f28000 */
[----:B------:R-:W-:Y:S01]  /*0e60*/  IMAD.HI R16, R11, -0x72c234f7, R10 ;  /* 0x8d3dcb090b107827 */ /* 0x000fe200078e020a */
[----:B------:R-:W-:-:S09]  /*0e70*/  P2R R37, PR, RZ, 0x4 ;  /* 0x00000004ff257803 */ /* 0x000fd20000000000 */
[----:B------:R-:W-:Y:S02]  /*0e80*/  @P2 SEL R80, R80, R3, P1 ;  /* 0x0000000350502207 */ /* 0x000fe40000800000 */
[-C--:B----4-:R-:W-:Y:S02]  /*0e90*/  FSETP.GEU.AND P2, PT, R0, R75.reuse, PT ;  /* 0x0000004b0000720b */ /* 0x090fe40003f4e000 */
[----:B------:R-:W-:Y:S02]  /*0ea0*/  SHF.R.U32.HI R17, RZ, 0x1f, R16 ;  /* 0x0000001fff117819 */ /* 0x000fe40000011610 */
[----:B------:R-:W-:Y:S02]  /*0eb0*/  FSETP.NAN.AND P1, PT, R75, R75, PT ;  /* 0x0000004b4b00720b */ /* 0x000fe40003f28000 */
[----:B------:R-:W-:Y:S01]  /*0ec0*/  LEA.HI.SX32 R17, R16, R17, 0x1c ;  /* 0x0000001110117211 */ /* 0x000fe200078fe2ff */
[----:B------:R-:W-:Y:S02]  /*0ed0*/  IMAD.MOV.U32 R16, RZ, RZ, RZ ;  /* 0x000000ffff107224 */ /* 0x000fe400078e00ff */
[----:B------:R-:W-:-:S04]  /*0ee0*/  IMAD.HI R10, R11, -0x6425bedb, R10 ;  /* 0x9bda41250b0a7827 */ /* 0x000fc800078e020a */
[----:B------:R-:W-:Y:S01]  /*0ef0*/  @P2 SEL R75, R75, R0, P1 ;  /* 0x000000004b4b2207 */ /* 0x000fe20000800000 */
[----:B------:R-:W-:Y:S01]  /*0f00*/  IMAD.HI R0, R17, -0x72c234f7, R16 ;  /* 0x8d3dcb0911007827 */ /* 0x000fe200078e0210 */
[----:B------:R-:W-:-:S04]  /*0f10*/  SHF.R.U32.HI R5, RZ, 0x1f, R10 ;  /* 0x0000001fff057819 */ /* 0x000fc8000001160a */
[----:B------:R-:W-:Y:S02]  /*0f20*/  SHF.R.U32.HI R3, RZ, 0x1f, R0 ;  /* 0x0000001fff037819 */ /* 0x000fe40000011600 */
[----:B------:R-:W-:Y:S02]  /*0f30*/  LEA.HI.SX32 R5, R10, R5, 0x17 ;  /* 0x000000050a057211 */ /* 0x000fe400078fbaff */
[----:B------:R-:W-:-:S03]  /*0f40*/  LEA.HI.SX32 R3, R0, R3, 0x1c ;  /* 0x0000000300037211 */ /* 0x000fc600078fe2ff */
[----:B------:R-:W-:Y:S02]  /*0f50*/  IMAD R0, R5, 0xda0, RZ ;  /* 0x00000da005007824 */ /* 0x000fe400078e02ff */
[----:B------:R-:W-:Y:S02]  /*0f60*/  IMAD R3, R3, -0x1d, R17 ;  /* 0xffffffe303037824 */ /* 0x000fe400078e0211 */
[----:B------:R-:W-:Y:S02]  /*0f70*/  IMAD R73, R17, -0x1d, R11 ;  /* 0xffffffe311497824 */ /* 0x000fe400078e020b */
[----:B------:R-:W-:-:S04]  /*0f80*/  IMAD R0, R3, 0x76, R0 ;  /* 0x0000007603007824 */ /* 0x000fc800078e0200 */
[----:B------:R-:W-:-:S04]  /*0f90*/  IMAD R73, R73, 0x2, R0 ;  /* 0x0000000249497824 */ /* 0x000fc800078e0200 */
[C---:B------:R-:W-:Y:S02]  /*0fa0*/  VIADD R11, R73.reuse, 0x1 ;  /* 0x00000001490b7836 */ /* 0x040fe40000000000 */
[----:B------:R-:W-:Y:S02]  /*0fb0*/  IMAD.MOV.U32 R0, RZ, RZ, RZ ;  /* 0x000000ffff007224 */ /* 0x000fe400078e00ff */
[----:B------:R-:W-:Y:S02]  /*0fc0*/  IMAD.MOV.U32 R7, RZ, RZ, RZ ;  /* 0x000000ffff077224 */ /* 0x000fe400078e00ff */
[----:B------:R-:W-:-:S04]  /*0fd0*/  IMAD.WIDE R4, R73, 0x4, R48 ;  /* 0x0000000449047825 */ /* 0x000fc800078e0230 */
[--C-:B------:R-:W-:Y:S01]  /*0fe0*/  IMAD.WIDE R10, R11, 0x4, R48.reuse ;  /* 0x000000040b0a7825 */ /* 0x100fe200078e0230 */
[----:B------:R0:W2:Y:S04]  /*0ff0*/  @!P0 LDG.E.EL R0, desc[UR6][R4.64] ;  /* 0x0000000604008981 */ /* 0x0000a8000c2e1900 */
[----:B------:R-:W2:Y:S01]  /*1000*/  @!P0 LDG.E.EL R7, desc[UR6][R10.64] ;  /* 0x000000060a078981 */ /* 0x000ea2000c2e1900 */
[----:B------:R-:W-:Y:S02]  /*1010*/  VIADD R17, R73, 0x2 ;  /* 0x0000000249117836 */ /* 0x000fe40000000000 */
[----:B------:R-:W-:Y:S01]  /*1020*/  IMAD.MOV.U32 R3, RZ, RZ, RZ ;  /* 0x000000ffff037224 */ /* 0x000fe200078e00ff */
[----:B------:R-:W-:Y:S01]  /*1030*/  P2R R36, PR, RZ, 0x4 ;  /* 0x00000004ff247803 */ /* 0x000fe20000000000 */
[----:B------:R-:W-:-:S05]  /*1040*/  IMAD.WIDE R16, R17, 0x4, R48 ;  /* 0x0000000411107825 */ /* 0x000fca00078e0230 */
[----:B------:R-:W3:Y:S01]  /*1050*/  @!P0 LDG.E.EL R3, desc[UR6][R16.64] ;  /* 0x0000000610038981 */ /* 0x000ee2000c2e1900 */
[----:B0-----:R-:W-:-:S04]  /*1060*/  VIADD R5, R73, 0x3b ;  /* 0x0000003b49057836 */ /* 0x001fc80000000000 */
[----:B------:R-:W-:Y:S01]  /*1070*/  IMAD.WIDE R4, R5, 0x4, R48 ;  /* 0x0000000405047825 */ /* 0x000fe200078e0230 */
[C---:B--2---:R-:W-:Y:S02]  /*1080*/  FSETP.GT.AND P2, PT, R7.reuse, R0, PT ;  /* 0x000000000700720b */ /* 0x044fe40003f44000 */
[----:B------:R-:W-:-:S11]  /*1090*/  FSETP.NAN.AND P1, PT, R7, R7, PT ;  /* 0x000000070700720b */ /* 0x000fd60003f28000 */
[----:B------:R-:W-:Y:S01]  /*10a0*/  @!P2 SEL R7, R7, R0, P1 ;  /* 0x000000000707a207 */ /* 0x000fe20000800000 */
[----:B------:R-:W-:-:S06]  /*10b0*/  IMAD.MOV.U32 R0, RZ, RZ, RZ ;  /* 0x000000ffff007224 */ /* 0x000fcc00078e00ff */
[----:B------:R-:W2:Y:S01]  /*10c0*/  @!P0 LDG.E.EL R0, desc[UR6][R4.64] ;  /* 0x0000000604008981 */ /* 0x000ea2000c2e1900 */
[----:B------:R-:W-:Y:S02]  /*10d0*/  P2R R66, PR, RZ, 0x4 ;  /* 0x00000004ff427803 */ /* 0x000fe40000000000 */
[-C--:B---3--:R-:W-:Y:S02]  /*10e0*/  FSETP.GEU.AND P2, PT, R7, R3.reuse, PT ;  /* 0x000000030700720b */ /* 0x088fe40003f4e000 */
[----:B------:R-:W-:Y:S02]  /*10f0*/  FSETP.NAN.AND P1, PT, R3, R3, PT ;  /* 0x000000030300720b */ /* 0x000fe40003f28000 */
[----:B------:R-:W-:-:S09]  /*1100*/  P2R R59, PR, RZ, 0x4 ;  /* 0x00000004ff3b7803 */ /* 0x000fd20000000000 */
[----:B------:R-:W-:Y:S01]  /*1110*/  @P2 SEL R3, R3, R7, P1 ;  /* 0x0000000703032207 */ /* 0x000fe20000800000 */
        /* <DEDUP_REMOVED lines=17> */
[----:B------:R-:W-:-:S04]  /*1230*/  IMAD.WIDE R10, R11, 0x4, R48 ;  /* 0x000000040b0a7825 */ /* 0x000fc800078e0230 */
[----:B------:R-:W-:Y:S02]  /*1240*/  VIADD R23, R73, 0x77 ;  /* 0x0000007749177836 */ /* 0x000fe40000000000 */
[----:B------:R-:W-:Y:S02]  /*1250*/  IMAD.MOV.U32 R58, RZ, RZ, RZ ;  /* 0x000000ffff3a7224 */ /* 0x000fe400078e00ff */
[----:B------:R-:W-:-:S05]  /*1260*/  IMAD.WIDE R22, R23, 0x4, R48 ;  /* 0x0000000417167825 */ /* 0x000fca00078e0230 */
[----:B------:R-:W3:Y:S01]  /*1270*/  @!P0 LDG.E.EL R58, desc[UR6][R22.64] ;  /* 0x00000006163a8981 */ /* 0x000ee2000c2e1900 */
[-C--:B--2---:R-:W-:Y:S02]  /*1280*/  FSETP.GEU.AND P2, PT, R3, R0.reuse, PT ;  /* 0x000000000300720b */ /* 0x084fe40003f4e000 */
[----:B------:R-:W-:-:S11]  /*1290*/  FSETP.NAN.AND P1, PT, R0, R0, PT ;  /* 0x000000000000720b */ /* 0x000fd60003f28000 */
[----:B------:R-:W-:Y:S01]  /*12a0*/  @P2 SEL R0, R0, R3, P1 ;  /* 0x0000000300002207 */ /* 0x000fe20000800000 */
[----:B------:R-:W-:-:S06]  /*12b0*/  IMAD.MOV.U32 R3, RZ, RZ, RZ ;  /* 0x000000ffff037224 */ /* 0x000fcc00078e00ff */
[----:B------:R-:W2:Y:S01]  /*12c0*/  @!P0 LDG.E.EL R3, desc[UR6][R10.64] ;  /* 0x000000060a038981 */ /* 0x000ea2000c2e1900 */
[----:B------:R-:W-:Y:S01]  /*12d0*/  P2R R18, PR, RZ, 0x4 ;  /* 0x00000004ff127803 */ /* 0x000fe20000000000 */
[----:B------:R-:W-:Y:S01]  /*12e0*/  IMAD.MOV.U32 R4, RZ, RZ, RZ ;  /* 0x000000ffff047224 */ /* 0x000fe200078e00ff */
[----:B------:R-:W-:-:S05]  /*12f0*/  LOP3.LUT R5, R6, 0x4, R71, 0xfe, !PT ;  /* 0x0000000406057812 */ /* 0x000fca00078efe47 */
[----:B------:R-:W-:-:S05]  /*1300*/  IMAD.HI R16, R5, -0x72c234f7, R4 ;  /* 0x8d3dcb0905107827 */ /* 0x000fca00078e0204 */
[----:B------:R-:W-:-:S04]  /*1310*/  SHF.R.U32.HI R17, RZ, 0x1f, R16 ;  /* 0x0000001fff117819 */ /* 0x000fc80000011610 */
[----:B------:R-:W-:Y:S01]  /*1320*/  LEA.HI.SX32 R17, R16, R17, 0x1c ;  /* 0x0000001110117211 */ /* 0x000fe200078fe2ff */
[----:B------:R-:W-:Y:S02]  /*1330*/  IMAD.MOV.U32 R16, RZ, RZ, RZ ;  /* 0x000000ffff107224 */ /* 0x000fe400078e00ff */
[----:B------:R-:W-:-:S05]  /*1340*/  IMAD.HI R4, R5, -0x6425bedb, R4 ;  /* 0x9bda412505047827 */ /* 0x000fca00078e0204 */
[----:B------:R-:W-:-:S04]  /*1350*/  SHF.R.U32.HI R7, RZ, 0x1f, R4 ;  /* 0x0000001fff077819 */ /* 0x000fc80000011604 */
[----:B------:R-:W-:Y:S01]  /*1360*/  LEA.HI.SX32 R7, R4, R7, 0x17 ;  /* 0x0000000704077211 */ /* 0x000fe200078fbaff */
[----:B------:R-:W-:Y:S01]  /*1370*/  IMAD R55, R17, -0x1d, R5 ;  /* 0xffffffe311377824 */ /* 0x000fe200078e0205 */
[-C--:B--2---:R-:W-:Y:S02]  /*1380*/  FSETP.GEU.AND P2, PT, R0, R3.reuse, PT ;  /* 0x000000030000720b */ /* 0x084fe40003f4e000 */
[----:B------:R-:W-:Y:S02]  /*1390*/  FSETP.NAN.AND P1, PT, R3, R3, PT ;  /* 0x000000030300720b */ /* 0x000fe40003f28000 */
[----:B------:R-:W-:-:S09]  /*13a0*/  P2R R11, PR, RZ, 0x4 ;  /* 0x00000004ff0b7803 */ /* 0x000fd20000000000 */
[----:B------:R-:W-:-:S04]  /*13b0*/  @P2 SEL R3, R3, R0, P1 ;  /* 0x0000000003032207 */ /* 0x000fc80000800000 */
[-C--:B---3--:R-:W-:Y:S01]  /*13c0*/  FSETP.GEU.AND P2, PT, R3, R58.reuse, PT ;  /* 0x0000003a0300720b */ /* 0x088fe20003f4e000 */
[----:B------:R-:W-:Y:S01]  /*13d0*/  IMAD.HI R0, R17, -0x72c234f7, R16 ;  /* 0x8d3dcb0911007827 */ /* 0x000fe200078e0210 */
[----:B------:R-:W-:-:S11]  /*13e0*/  FSETP.NAN.AND P1, PT, R58, R58, PT ;  /* 0x0000003a3a00720b */ /* 0x000fd60003f28000 */
[----:B------:R-:W-:Y:S02]  /*13f0*/  @P2 SEL R58, R58, R3, P1 ;  /* 0x000000033a3a2207 */ /* 0x000fe40000800000 */
[----:B------:R-:W-:-:S04]  /*1400*/  SHF.R.U32.HI R3, RZ, 0x1f, R0 ;  /* 0x0000001fff037819 */ /* 0x000fc80000011600 */
[----:B------:R-:W-:Y:S01]  /*1410*/  LEA.HI.SX32 R3, R0, R3, 0x1c ;  /* 0x0000000300037211 */ /* 0x000fe200078fe2ff */
[----:B------:R-:W-:-:S04]  /*1420*/  IMAD R0, R7, 0xda0, RZ ;  /* 0x00000da007007824 */ /* 0x000fc800078e02ff */
[----:B------:R-:W-:-:S04]  /*1430*/  IMAD R3, R3, -0x1d, R17 ;  /* 0xffffffe303037824 */ /* 0x000fc800078e0211 */
[----:B------:R-:W-:-:S04]  /*1440*/  IMAD R0, R3, 0x76, R0 ;  /* 0x0000007603007824 */ /* 0x000fc800078e0200 */
[----:B------:R-:W-:-:S04]  /*1450*/  IMAD R55, R55, 0x2, R0 ;  /* 0x0000000237377824 */ /* 0x000fc800078e0200 */
[C---:B------:R-:W-:Y:S02]  /*1460*/  VIADD R17, R55.reuse, 0x1 ;  /* 0x0000000137117836 */ /* 0x040fe40000000000 */
[----:B------:R-:W-:Y:S02]  /*1470*/  IMAD.MOV.U32 R0, RZ, RZ, RZ ;  /* 0x000000ffff007224 */ /* 0x000fe400078e00ff */
[----:B------:R-:W-:Y:S02]  /*1480*/  IMAD.MOV.U32 R3, RZ, RZ, RZ ;  /* 0x000000ffff037224 */ /* 0x000fe400078e00ff */
[----:B------:R-:W-:-:S04]  /*1490*/  IMAD.WIDE R4, R55, 0x4, R48 ;  /* 0x0000000437047825 */ /* 0x000fc800078e0230 */
[----:B------:R-:W-:Y:S01]  /*14a0*/  IMAD.WIDE R16, R17, 0x4, R48 ;  /* 0x0000000411107825 */ /* 0x000fe200078e0230 */
[----:B------:R-:W2:Y:S04]  /*14b0*/  @!P0 LDG.E.EL R0, desc[UR6][R4.64] ;  /* 0x0000000604008981 */ /* 0x000ea8000c2e1900 */
[----:B------:R-:W2:Y:S01]  /*14c0*/  @!P0 LDG.E.EL R3, desc[UR6][R16.64] ;  /* 0x0000000610038981 */ /* 0x000ea2000c2e1900 */
[----:B------:R-:W-:Y:S01]  /*14d0*/  P2R R35, PR, RZ, 0x4 ;  /* 0x00000004ff237803 */ /* 0x000fe20000000000 */
[----:B------:R-:W-:-:S04]  /*14e0*/  VIADD R23, R55, 0x2 ;  /* 0x0000000237177836 */ /* 0x000fc80000000000 */
[----:B------:R-:W-:Y:S01]  /*14f0*/  IMAD.WIDE R22, R23, 0x4, R48 ;  /* 0x0000000417167825 */ /* 0x000fe200078e0230 */
[C---:B--2---:R-:W-:Y:S02]  /*1500*/  FSETP.GT.AND P2, PT, R3.reuse, R0, PT ;  /* 0x000000000300720b */ /* 0x044fe40003f44000 */
[----:B------:R-:W-:-:S11]  /*1510*/  FSETP.NAN.AND P1, PT, R3, R3, PT ;  /* 0x000000030300720b */ /* 0x000fd60003f28000 */
[----:B------:R-:W-:Y:S01]  /*1520*/  @!P2 SEL R3, R3, R0, P1 ;  /* 0x000000000303a207 */ /* 0x000fe20000800000 */
        /* <DEDUP_REMOVED lines=53> */
[-C--:B---3--:R-:W-:Y:S02]  /*1880*/  FSETP.GEU.AND P2, PT, R0, R25.reuse, PT ;  /* 0x000000190000720b */ /* 0x088fe40003f4e000 */
[----:B------:R-:W-:-:S11]  /*1890*/  FSETP.NAN.AND P1, PT, R25, R25, PT ;  /* 0x000000191900720b */ /* 0x000fd60003f28000 */
[----:B------:R-:W-:Y:S01]  /*18a0*/  @P2 SEL R25, R25, R0, P1 ;  /* 0x0000000019192207 */ /* 0x000fe20000800000 */
[----:B------:R-:W-:-:S05]  /*18b0*/  IMAD.HI R0, R29, -0x72c234f7, R28 ;  /* 0x8d3dcb091d007827 */ /* 0x000fca00078e021c */
        /* <DEDUP_REMOVED lines=10> */
[--C-:B------:R-:W-:Y:S01]  /*1960*/  IMAD.WIDE R28, R29, 0x4, R48.reuse ;  /* 0x000000041d1c7825 */ /* 0x100fe200078e0230 */
[----:B------:R-:W2:Y:S04]  /*1970*/  @!P0 LDG.E.EL R0, desc[UR6][R30.64] ;  /* 0x000000061e008981 */ /* 0x000ea8000c2e1900 */
[----:B------:R0:W2:Y:S01]  /*1980*/  @!P0 LDG.E.EL R7, desc[UR6][R28.64] ;  /* 0x000000061c078981 */ /* 0x0000a2000c2e1900 */
        /* <DEDUP_REMOVED lines=39> */
[----:B------:R1:W2:Y:S01]  /*1c00*/  @!P0 LDG.E.EL R0, desc[UR6][R30.64] ;  /* 0x000000061e008981 */ /* 0x0002a2000c2e1900 */
[----:B------:R-:W-:Y:S01]  /*1c10*/  P2R R23, PR, RZ, 0x4 ;  /* 0x00000004ff177803 */ /* 0x000fe20000000000 */
[----:B0-----:R-:W-:Y:S01]  /*1c20*/  IMAD.MOV.U32 R28, RZ, RZ, RZ ;  /* 0x000000ffff1c7224 */ /* 0x001fe200078e00ff */
[----:B------:R-:W-:-:S05]  /*1c30*/  LOP3.LUT R29, R6, 0x6, R71, 0xfe, !PT ;  /* 0x00000006061d7812 */ /* 0x000fca00078efe47 */
[----:B-1----:R-:W-:-:S05]  /*1c40*/  IMAD.HI R30, R29, -0x72c234f7, R28 ;  /* 0x8d3dcb091d1e7827 */ /* 0x002fca00078e021c */
        /* <DEDUP_REMOVED lines=12> */
[----:B------:R-:W-:Y:S02]  /*1d10*/  FSETP.NAN.AND P1, PT, R7, R7, PT ;  /* 0x000000070700720b */ /* 0x000fe40003f28000 */
[----:B------:R-:W-:-:S09]  /*1d20*/  P2R R3, PR, RZ, 0x4 ;  /* 0x00000004ff037803 */ /* 0x000fd20000000000 */
[----:B------:R-:W-:-:S04]  /*1d30*/  @P2 SEL R7, R7, R0, P1 ;  /* 0x0000000007072207 */ /* 0x000fc80000800000 */
[-C--:B----4-:R-:W-:Y:S02]  /*1d40*/  FSETP.GEU.AND P2, PT, R7, R26.reuse, PT ;  /* 0x0000001a0700720b */ /* 0x090fe40003f4e000 */
        /* <DEDUP_REMOVED lines=62> */
[----:B------:R-:W-:Y:S01]  /*2130*/  IMAD.MOV.U32 R30, RZ, RZ, RZ ;  /* 0x000000ffff1e7224 */ /* 0x000fe200078e00ff */
[-C--:B--2---:R-:W-:Y:S02]  /*2140*/  FSETP.GEU.AND P2, PT, R10, R7.reuse, PT ;  /* 0x000000070a00720b */ /* 0x084fe40003f4e000 */
[----:B------:R-:W-:Y:S02]  /*2150*/  FSETP.NAN.AND P1, PT, R7, R7, PT ;  /* 0x000000070700720b */ /* 0x000fe40003f28000 */
[----:B------:R-:W-:-:S09]  /*2160*/  P2R R15, PR, RZ, 0x4 ;  /* 0x00000004ff0f7803 */ /* 0x000fd20000000000 */
[----:B------:R-:W-:-:S04]  /*2170*/  @P2 SEL R7, R7, R10, P1 ;  /* 0x0000000a07072207 */ /* 0x000fc80000800000 */
[-C--:B---3--:R-:W-:Y:S02]  /*2180*/  FSETP.GEU.AND P2, PT, R7, R42.reuse, PT ;  /* 0x0000002a0700720b */ /* 0x088fe40003f4e000 */
[----:B------:R-:W-:-:S11]  /*2190*/  FSETP.NAN.AND P1, PT, R42, R42, PT ;  /* 0x0000002a2a00720b */ /* 0x000fd60003f28000 */
[----:B------:R-:W-:-:S04]  /*21a0*/  @P2 SEL R42, R42, R7, P1 ;  /* 0x000000072a2a2207 */ /* 0x000fc80000800000 */
[-C--:B----4-:R-:W-:Y:S02]  /*21b0*/  FSETP.GEU.AND P1, PT, R42, R41.reuse, PT ;  /* 0x000000292a00720b */ /* 0x090fe40003f2e000 */
[----:B------:R-:W-:Y:S02]  /*21c0*/  P2R R10, PR, RZ, 0x4 ;  /* 0x00000004ff0a7803 */ /* 0x000fe40000000000 */
[----:B------:R-:W-:-:S09]  /*21d0*/  FSETP.NAN.AND P2, PT, R41, R41, PT ;  /* 0x000000292900720b */ /* 0x000fd20003f48000 */
[----:B------:R-:W-:Y:S01]  /*21e0*/  @P1 SEL R41, R41, R42, P2 ;  /* 0x0000002a29291207 */ /* 0x000fe20001000000 */
[----:B------:R-:W-:-:S04]  /*21f0*/  IMAD.HI R42, R29, -0x6425bedb, R28 ;  /* 0x9bda41251d2a7827 */ /* 0x000fc800078e021c */
        /* <DEDUP_REMOVED lines=11> */
[----:B------:R-:W-:-:S04]  /*22b0*/  IMAD.WIDE R50, R42, 0x4, R48 ;  /* 0x000000042a327825 */ /* 0x000fc800078e0230 */
[----:B------:R-:W-:Y:S01]  /*22c0*/  IMAD.WIDE R28, R29, 0x4, R48 ;  /* 0x000000041d1c7825 */ /* 0x000fe200078e0230 */
[----:B------:R0:W2:Y:S04]  /*22d0*/  @!P0 LDG.E.EL R30, desc[UR6][R50.64] ;  /* 0x00000006321e8981 */ /* 0x0000a8000c2e1900 */
[----:B------:R1:W2:Y:S01]  /*22e0*/  @!P0 LDG.E.EL R52, desc[UR6][R28.64] ;  /* 0x000000061c348981 */ /* 0x0002a2000c2e1900 */
[----:B------:R-:W-:Y:S01]  /*22f0*/  P2R R61, PR, RZ, 0x8 ;  /* 0x00000008ff3d7803 */ /* 0x000fe20000000000 */
[C---:B------:R-:W-:Y:S02]  /*2300*/  VIADD R31, R42.reuse, 0x2 ;  /* 0x000000022a1f7836 */ /* 0x040fe40000000000 */
[----:B------:R-:W-:Y:S01]  /*2310*/  IMAD.MOV.U32 R79, RZ, RZ, RZ ;  /* 0x000000ffff4f7224 */ /* 0x000fe200078e00ff */
[----:B0-----:R-:W-:Y:S01]  /*2320*/  CS2R R50, SRZ ;  /* 0x0000000000327805 */ /* 0x001fe2000001ff00 */
[----:B-1----:R-:W-:-:S04]  /*2330*/  VIADD R29, R42, 0x3b ;  /* 0x0000003b2a1d7836 */ /* 0x002fc80000000000 */
[----:B------:R-:W-:-:S05]  /*2340*/  IMAD.WIDE R28, R29, 0x4, R48 ;  /* 0x000000041d1c7825 */ /* 0x000fca00078e0230 */
[----:B------:R-:W3:Y:S01]  /*2350*/  @!P0 LDG.E.EL R50, desc[UR6][R28.64] ;  /* 0x000000061c328981 */ /* 0x000ee2000c2e1900 */
[C---:B--2---:R-:W-:Y:S02]  /*2360*/  FSETP.GT.AND P3, PT, R52.reuse, R30, PT ;  /* 0x0000001e3400720b */ /* 0x044fe40003f64000 */
[----:B------:R-:W-:-:S11]  /*2370*/  FSETP.NAN.AND P2, PT, R52, R52, PT ;  /* 0x000000343400720b */ /* 0x000fd60003f48000 */
[----:B------:R-:W-:Y:S01]  /*2380*/  @!P3 SEL R52, R52, R30, P2 ;  /* 0x0000001e3434b207 */ /* 0x000fe20001000000 */
[----:B------:R-:W-:-:S05]  /*2390*/  IMAD.WIDE R30, R31, 0x4, R48 ;  /* 0x000000041f1e7825 */ /* 0x000fca00078e0230 */
[----:B------:R0:W2:Y:S02]  /*23a0*/  @!P0 LDG.E.EL R79, desc[UR6][R30.64] ;  /* 0x000000061e4f8981 */ /* 0x0000a4000c2e1900 */
[----:B0-----:R-:W-:-:S04]  /*23b0*/  VIADD R31, R42, 0x3c ;  /* 0x0000003c2a1f7836 */ /* 0x001fc80000000000 */
[----:B------:R-:W-:-:S05]  /*23c0*/  IMAD.WIDE R30, R31, 0x4, R48 ;  /* 0x000000041f1e7825 */ /* 0x000fca00078e0230 */
[----:B------:R0:W4:Y:S01]  /*23d0*/  @!P0 LDG.E.EL R51, desc[UR6][R30.64] ;  /* 0x000000061e338981 */ /* 0x000122000c2e1900 */
[----:B------:R-:W-:Y:S02]  /*23e0*/  P2R R7, PR, RZ, 0x2 ;  /* 0x00000002ff077803 */ /* 0x000fe40000000000 */
[----:B------:R-:W-:Y:S01]  /*23f0*/  P2R R71, PR, RZ, 0x8 ;  /* 0x00000008ff477803 */ /* 0x000fe20000000000 */
[----:B------:R-:W-:-:S04]  /*2400*/  VIADD R29, R42, 0x3d ;  /* 0x0000003d2a1d7836 */ /* 0x000fc80000000000 */
[----:B------:R-:W-:Y:S01]  /*2410*/  IMAD.WIDE R28, R29, 0x4, R48 ;  /* 0x000000041d1c7825 */ /* 0x000fe200078e0230 */
[----:B------:R-:W-:-:S03]  /*2420*/  CS2R R82, SRZ ;  /* 0x0000000000527805 */ /* 0x000fc6000001ff00 */
[----:B0-----:R-:W-:-:S04]  /*2430*/  VIADD R31, R42, 0x76 ;  /* 0x000000762a1f7836 */ /* 0x001fc80000000000 */
[----:B------:R-:W-:-:S05]  /*2440*/  IMAD.WIDE R30, R31, 0x4, R48 ;  /* 0x000000041f1e7825 */ /* 0x000fca00078e0230 */
[----:B------:R0:W5:Y:S01]  /*2450*/  @!P0 LDG.E.EL R83, desc[UR6][R30.64] ;  /* 0x000000061e538981 */ /* 0x000162000c2e1900 */
        /* <DEDUP_REMOVED lines=8> */
[----:B------:R-:W-:-:S11]  /*24e0*/  FSETP.NAN.AND P2, PT, R51, R51, PT ;  /* 0x000000333300720b */ /* 0x000fd60003f48000 */
[----:B------:R-:W-:Y:S01]  /*24f0*/  @P3 SEL R51, R51, R50, P2 ;  /* 0x0000003233333207 */ /* 0x000fe20001000000 */
[----:B------:R-:W-:-:S06]  /*2500*/  IMAD.MOV.U32 R50, RZ, RZ, RZ ;  /* 0x000000ffff327224 */ /* 0x000fcc00078e00ff */
[----:B------:R1:W2:Y:S01]  /*2510*/  @!P0 LDG.E.EL R50, desc[UR6][R28.64] ;  /* 0x000000061c328981 */ /* 0x0002a2000c2e1900 */
[----:B------:R-:W-:Y:S01]  /*2520*/  P2R R72, PR, RZ, 0x2 ;  /* 0x00000002ff487803 */ /* 0x000fe20000000000 */
[----:B0-----:R-:W-:-:S04]  /*2530*/  VIADD R31, R85, 0x78 ;  /* 0x00000078551f7836 */ /* 0x001fc80000000000 */
[----:B------:R-:W-:Y:S01]  /*2540*/  IMAD.WIDE R30, R31, 0x4, R48 ;  /* 0x000000041f1e7825 */ /* 0x000fe200078e0230 */
[----:B-1----:R-:W-:-:S06]  /*2550*/  CS2R R28, SRZ ;  /* 0x00000000001c7805 */ /* 0x002fcc000001ff00 */
[----:B------:R-:W3:Y:S01]  /*2560*/  @!P0 LDG.E.EL R28, desc[UR6][R30.64] ;  /* 0x000000061e1c8981 */ /* 0x000ee2000c2e1900 */
[-C--:B--2---:R-:W-:Y:S02]  /*2570*/  FSETP.GEU.AND P1, PT, R51, R50.reuse, PT ;  /* 0x000000323300720b */ /* 0x084fe40003f2e000 */
[----:B------:R-:W-:Y:S02]  /*2580*/  FSETP.NAN.AND P2, PT, R50, R50, PT ;  /* 0x000000323200720b */ /* 0x000fe40003f48000 */
[----:B------:R-:W-:-:S09]  /*2590*/  P2R R78, PR, RZ, 0x2 ;  /* 0x00000002ff4e7803 */ /* 0x000fd20000000000 */
[----:B------:R-:W-:-:S04]  /*25a0*/  @P1 SEL R50, R50, R51, P2 ;  /* 0x0000003332321207 */ /* 0x000fc80001000000 */
[-C--:B-----5:R-:W-:Y:S01]  /*25b0*/  FSETP.GEU.AND P1, PT, R50, R83.reuse, PT ;  /* 0x000000533200720b */ /* 0x0a0fe20003f2e000 */
[----:B------:R-:W-:Y:S01]  /*25c0*/  VIADD R51, R42, 0x77 ;  /* 0x000000772a337836 */ /* 0x000fe20000000000 */
[----:B------:R-:W-:-:S11]  /*25d0*/  FSETP.NAN.AND P2, PT, R83, R83, PT ;  /* 0x000000535300720b */ /* 0x000fd60003f48000 */
[----:B------:R-:W-:Y:S01]  /*25e0*/  @P1 SEL R83, R83, R50, P2 ;  /* 0x0000003253531207 */ /* 0x000fe20001000000 */
[----:B------:R-:W-:-:S05]  /*25f0*/  IMAD.WIDE R50, R51, 0x4, R48 ;  /* 0x0000000433327825 */ /* 0x000fca00078e0230 */
[----:B------:R0:W2:Y:S01]  /*2600*/  @!P0 LDG.E.EL R82, desc[UR6][R50.64] ;  /* 0x0000000632528981 */ /* 0x0000a2000c2e1900 */
[----:B------:R-:W-:Y:S02]  /*2610*/  P2R R79, PR, RZ, 0x2 ;  /* 0x00000002ff4f7803 */ /* 0x000fe40000000000 */
[----:B---3--:R-:W-:Y:S02]  /*2620*/  FSETP.GEU.AND P1, PT, R53, R28, PT ;  /* 0x0000001c3500720b */ /* 0x008fe40003f2e000 */
[----:B------:R-:W-:Y:S02]  /*2630*/  P2R R76, PR, RZ, 0x8 ;  /* 0x00000008ff4c7803 */ /* 0x000fe40000000000 */
[----:B------:R-:W-:Y:S01]  /*2640*/  CS2R R30, SRZ ;  /* 0x00000000001e7805 */ /* 0x000fe2000001ff00 */
[----:B0-----:R-:W-:-:S04]  /*2650*/  VIADD R51, R77, 0x78 ;  /* 0x000000784d337836 */ /* 0x001fc80000000000 */
[----:B------:R-:W-:-:S05]  /*2660*/  IMAD.WIDE R50, R51, 0x4, R48 ;  /* 0x0000000433327825 */ /* 0x000fca00078e0230 */
[----:B------:R-:W3:Y:S01]  /*2670*/  @!P0 LDG.E.EL R30, desc[UR6][R50.64] ;  /* 0x00000006321e8981 */ /* 0x000ee2000c2e1900 */
[-C--:B--2---:R-:W-:Y:S02]  /*2680*/  FSETP.GEU.AND P2, PT, R83, R82.reuse, PT ;  /* 0x000000525300720b */ /* 0x084fe40003f4e000 */
[----:B------:R-:W-:-:S11]  /*2690*/  FSETP.NAN.AND P3, PT, R82, R82, PT ;  /* 0x000000525200720b */ /* 0x000fd60003f68000 */
[----:B------:R-:W-:Y:S02]  /*26a0*/  @P2 SEL R82, R82, R83, P3 ;  /* 0x0000005352522207 */ /* 0x000fe40001800000 */
[----:B------:R-:W-:-:S04]  /*26b0*/  FSETP.NAN.AND P3, PT, R28, R28, PT ;  /* 0x0000001c1c00720b */ /* 0x000fc80003f68000 */
[----:B------:R-:W-:Y:S01]  /*26c0*/  @P1 SEL R28, R28, R53, P3 ;  /* 0x000000351c1c1207 */ /* 0x000fe20001800000 */
[----:B------:R-:W-:-:S04]  /*26d0*/  VIADD R53, R81, 0x78 ;  /* 0x0000007851357836 */ /* 0x000fc80000000000 */
[----:B------:R-:W-:-:S05]  /*26e0*/  IMAD.WIDE R52, R53, 0x4, R48 ;  /* 0x0000000435347825 */ /* 0x000fca00078e0230 */
[----:B------:R0:W2:Y:S02]  /*26f0*/  @!P0 LDG.E.EL R29, desc[UR6][R52.64] ;  /* 0x00000006341d8981 */ /* 0x0000a4000c2e1900 */
[----:B0-----:R-:W-:-:S04]  /*2700*/  VIADD R53, R73, 0x78 ;  /* 0x0000007849357836 */ /* 0x001fc80000000000 */
[----:B------:R-:W-:-:S05]  /*2710*/  IMAD.WIDE R52, R53, 0x4, R48 ;  /* 0x0000000435347825 */ /* 0x000fca00078e0230 */
[----:B------:R-:W4:Y:S01]  /*2720*/  @!P0 LDG.E.EL R31, desc[UR6][R52.64] ;  /* 0x00000006341f8981 */ /* 0x000f22000c2e1900 */
[----:B------:R-:W-:Y:S01]  /*2730*/  P2R R84, PR, RZ, 0x2 ;  /* 0x00000002ff547803 */ /* 0x000fe20000000000 */
[----:B------:R-:W-:-:S04]  /*2740*/  VIADD R51, R55, 0x78 ;  /* 0x0000007837337836 */ /* 0x000fc80000000000 */
        /* <DEDUP_REMOVED lines=10> */
[----:B------:R-:W-:Y:S02]  /*27f0*/  FSETP.NAN.AND P3, PT, R31, R31, PT ;  /* 0x0000001f1f00720b */ /* 0x000fe40003f68000 */
[----:B------:R-:W-:-:S09]  /*2800*/  P2R R73, PR, RZ, 0x2 ;  /* 0x00000002ff497803 */ /* 0x000fd20000000000 */
[----:B------:R-:W-:Y:S02]  /*2810*/  @P1 SEL R31, R31, R58, P3 ;  /* 0x0000003a1f1f1207 */ /* 0x000fe40001800000 */
[----:B------:R-:W-:Y:S01]  /*2820*/  ISETP.NE.AND P1, PT, R24, RZ, PT ;  /* 0x000000ff1800720c */ /* 0x000fe20003f25270 */
        /* <DEDUP_REMOVED lines=10> */
[----:B------:R-:W-:-:S04]  /*28d0*/  VIADD R45, R44, 0x78 ;  /* 0x000000782c2d7836 */ /* 0x000fc80000000000 */
[----:B------:R-:W-:Y:S01]  /*28e0*/  IMAD.WIDE R44, R45, 0x4, R48 ;  /* 0x000000042d2c7825 */ /* 0x000fe200078e0230 */
[-C--:B--2---:R-:W-:Y:S02]  /*28f0*/  FSETP.GEU.AND P4, PT, R26, R25.reuse, PT ;  /* 0x000000191a00720b */ /* 0x084fe40003f8e000 */
[----:B------:R-:W-:-:S11]  /*2900*/  FSETP.NAN.AND P5, PT, R25, R25, PT ;  /* 0x000000191900720b */ /* 0x000fd60003fa8000 */
[----:B------:R-:W-:Y:S01]  /*2910*/  @P4 SEL R25, R25, R26, P5 ;  /* 0x0000001a19194207 */ /* 0x000fe20002800000 */
[----:B------:R-:W-:-:S06]  /*2920*/  IMAD.MOV.U32 R26, RZ, RZ, RZ ;  /* 0x000000ffff1a7224 */ /* 0x000fcc00078e00ff */
[----:B------:R-:W2:Y:S01]  /*2930*/  @!P0 LDG.E.EL R26, desc[UR6][R44.64] ;  /* 0x000000062c1a8981 */ /* 0x000ea2000c2e1900 */
[----:B------:R-:W-:Y:S02]  /*2940*/  P2R R50, PR, RZ, 0x8 ;  /* 0x00000008ff327803 */ /* 0x000fe40000000000 */
[----:B------:R-:W-:Y:S02]  /*2950*/  ISETP.NE.AND P3, PT, R46, RZ, PT ;  /* 0x000000ff2e00720c */ /* 0x000fe40003f65270 */
[----:B------:R-:W-:Y:S02]  /*2960*/  P2R R46, PR, RZ, 0x10 ;  /* 0x00000010ff2e7803 */ /* 0x000fe40000000000 */
[----:B------:R-:W-:Y:S02]  /*2970*/  ISETP.NE.AND P4, PT, R43, RZ, PT ;  /* 0x000000ff2b00720c */ /* 0x000fe40003f85270 */
[----:B------:R-:W-:Y:S02]  /*2980*/  P2R R58, PR, RZ, 0x2 ;  /* 0x00000002ff3a7803 */ /* 0x000fe40000000000 */
[----:B------:R-:W-:-:S04]  /*2990*/  ISETP.NE.AND P1, PT, R74, RZ, PT ;  /* 0x000000ff4a00720c */ /* 0x000fc80003f25270 */
[----:B------:R-:W-:Y:S02]  /*29a0*/  P2R R74, PR, RZ, 0x2 ;  /* 0x00000002ff4a7803 */ /* 0x000fe40000000000 */
[----:B------:R-:W-:-:S04]  /*29b0*/  ISETP.NE.AND P1, PT, R57, RZ, PT ;  /* 0x000000ff3900720c */ /* 0x000fc80003f25270 */
[----:B------:R-:W-:Y:S02]  /*29c0*/  P2R R57, PR, RZ, 0x2 ;  /* 0x00000002ff397803 */ /* 0x000fe40000000000 */
[----:B------:R-:W-:-:S04]  /*29d0*/  ISETP.NE.AND P1, PT, R54, RZ, PT ;  /* 0x000000ff3600720c */ /* 0x000fc80003f25270 */
[----:B------:R-:W-:Y:S02]  /*29e0*/  P2R R54, PR, RZ, 0x2 ;  /* 0x00000002ff367803 */ /* 0x000fe40000000000 */
[----:B------:R-:W-:Y:S02]  /*29f0*/  ISETP.NE.AND P1, PT, R56, RZ, PT ;  /* 0x000000ff3800720c */ /* 0x000fe40003f25270 */
[-C--:B--2---:R-:W-:Y:S02]  /*2a00*/  FSETP.GEU.AND P5, PT, R41, R26.reuse, PT ;  /* 0x0000001a2900720b */ /* 0x084fe40003fae000 */
[----:B------:R-:W-:Y:S02]  /*2a10*/  FSETP.NAN.AND P6, PT, R26, R26, PT ;  /* 0x0000001a1a00720b */ /* 0x000fe40003fc8000 */
[----:B------:R-:W-:-:S09]  /*2a20*/  P2R R43, PR, RZ, 0x20 ;  /* 0x00000020ff2b7803 */ /* 0x000fd20000000000 */
[----:B------:R-:W-:Y:S02]  /*2a30*/  @P5 SEL R26, R26, R41, P6 ;  /* 0x000000291a1a5207 */ /* 0x000fe40003000000 */
[----:B------:R-:W-:Y:S01]  /*2a40*/  ISETP.NE.AND P5, PT, R27, RZ, PT ;  /* 0x000000ff1b00720c */ /* 0x000fe20003fa5270 */
[----:B------:R-:W-:-:S04]  /*2a50*/  VIADD R27, R42, 0x78 ;  /* 0x000000782a1b7836 */ /* 0x000fc80000000000 */
[----:B------:R-:W-:-:S04]  /*2a60*/  IMAD.WIDE R48, R27, 0x4, R48 ;  /* 0x000000041b307825 */ /* 0x000fc800078e0230 */
[----:B------:R-:W-:-:S06]  /*2a70*/  IMAD.MOV.U32 R27, RZ, RZ, RZ ;  /* 0x000000ffff1b7224 */ /* 0x000fcc00078e00ff */
[----:B------:R-:W2:Y:S01]  /*2a80*/  @!P0 LDG.E.EL R27, desc[UR6][R48.64] ;  /* 0x00000006301b8981 */ /* 0x000ea2000c2e1900 */
[----:B------:R-:W-:Y:S02]  /*2a90*/  P2R R56, PR, RZ, 0x2 ;  /* 0x00000002ff387803 */ /* 0x000fe40000000000 */
[----:B------:R-:W-:-:S04]  /*2aa0*/  ISETP.NE.AND P1, PT, R59, RZ, PT ;  /* 0x000000ff3b00720c */ /* 0x000fc80003f25270 */
        /* <DEDUP_REMOVED lines=23> */
[----:B------:R-:W-:Y:S02]  /*2c20*/  P2R R44, PR, RZ, 0x1 ;  /* 0x00000001ff2c7803 */ /* 0x000fe40000000000 */
[----:B------:R-:W-:Y:S02]  /*2c30*/  ISETP.NE.AND P0, PT, R8, RZ, PT ;  /* 0x000000ff0800720c */ /* 0x000fe40003f05270 */
[----:B------:R-:W-:Y:S02]  /*2c40*/  P2R R83, PR, RZ, 0x4 ;  /* 0x00000004ff537803 */ /* 0x000fe40000000000 */
[----:B------:R-:W-:Y:S02]  /*2c50*/  ISETP.NE.AND P2, PT, R70, RZ, PT ;  /* 0x000000ff4600720c */ /* 0x000fe40003f45270 */
[----:B--2---:R-:W-:-:S02]  /*2c60*/  FSETP.GEU.AND P6, PT, R82, R27, PT ;  /* 0x0000001b5200720b */ /* 0x004fc40003fce000 */
[----:B------:R-:W-:Y:S02]  /*2c70*/  FSETP.NAN.AND P1, PT, R27, R27, PT ;  /* 0x0000001b1b00720b */ /* 0x000fe40003f28000 */
[----:B------:R-:W-:-:S09]  /*2c80*/  P2R R45, PR, RZ, 0x40 ;  /* 0x00000040ff2d7803 */ /* 0x000fd20000000000 */
[----:B------:R-:W-:Y:S02]  /*2c90*/  @P6 SEL R27, R27, R82, P1 ;  /* 0x000000521b1b6207 */ /* 0x000fe40000800000 */
[----:B------:R-:W-:-:S04]  /*2ca0*/  ISETP.NE.AND P1, PT, R69, RZ, PT ;  /* 0x000000ff4500720c */ /* 0x000fc80003f25270 */
[----:B------:R-:W-:Y:S02]  /*2cb0*/  SEL R8, RZ, 0x1, !P1 ;  /* 0x00000001ff087807 */ /* 0x000fe40004800000 */
[----:B------:R-:W-:Y:S02]  /*2cc0*/  ISETP.NE.AND P1, PT, R68, RZ, PT ;  /* 0x000000ff4400720c */ /* 0x000fe40003f25270 */
[----:B------:R-:W-:Y:S02]  /*2cd0*/  ISETP.NE.AND P6, PT, R9, RZ, PT ;  /* 0x000000ff0900720c */ /* 0x000fe40003fc5270 */
[----:B------:R-:W-:Y:S02]  /*2ce0*/  SEL R9, RZ, 0x1, !P1 ;  /* 0x00000001ff097807 */ /* 0x000fe40004800000 */
[----:B------:R-:W-:-:S04]  /*2cf0*/  ISETP.NE.AND P1, PT, R67, RZ, PT ;  /* 0x000000ff4300720c */ /* 0x000fc80003f25270 */
        /* <DEDUP_REMOVED lines=12> */
[----:B------:R-:W-:Y:S02]  /*2dc0*/  SEL R8, R8, 0x2, P1 ;  /* 0x0000000208087807 */ /* 0x000fe40000800000 */
[----:B------:R-:W-:-:S04]  /*2dd0*/  ISETP.NE.AND P1, PT, R61, RZ, PT ;  /* 0x000000ff3d00720c */ /* 0x000fc80003f25270 */
[----:B------:R-:W-:Y:S02]  /*2de0*/  SEL R9, R9, 0x2, P1 ;  /* 0x0000000209097807 */ /* 0x000fe40000800000 */
[----:B------:R-:W-:-:S04]  /*2df0*/  ISETP.NE.AND P1, PT, R60, RZ, PT ;  /* 0x000000ff3c00720c */ /* 0x000fc80003f25270 */
[----:B------:R-:W-:Y:S02]  /*2e00*/  SEL R41, R41, 0x2, P1 ;  /* 0x0000000229297807 */ /* 0x000fe40000800000 */
[----:B------:R-:W-:-:S04]  /*2e10*/  ISETP.NE.AND P1, PT, R59, RZ, PT ;  /* 0x000000ff3b00720c */ /* 0x000fc80003f25270 */
[----:B------:R-:W-:Y:S02]  /*2e20*/  SEL R42, R42, 0x2, P1 ;  /* 0x000000022a2a7807 */ /* 0x000fe40000800000 */
[----:B------:R-:W-:Y:S02]  /*2e30*/  SEL R9, R9, 0x3, P6 ;  /* 0x0000000309097807 */ /* 0x000fe40003000000 */
[----:B------:R-:W-:Y:S02]  /*2e40*/  SEL R42, R42, 0x3, P5 ;  /* 0x000000032a2a7807 */ /* 0x000fe40002800000 */
[----:B------:R-:W-:Y:S02]  /*2e50*/  ISETP.NE.AND P5, PT, R34, RZ, PT ;  /* 0x000000ff2200720c */ /* 0x000fe40003fa5270 */
[----:B------:R-:W-:Y:S02]  /*2e60*/  ISETP.NE.AND P6, PT, R38, RZ, PT ;  /* 0x000000ff2600720c */ /* 0x000fe40003fc5270 */
[----:B------:R-:W-:-:S02]  /*2e70*/  P2R R49, PR, RZ, 0x20 ;  /* 0x00000020ff317803 */ /* 0x000fc40000000000 */
[----:B------:R-:W-:Y:S02]  /*2e80*/  ISETP.NE.AND P1, PT, R56, RZ, PT ;  /* 0x000000ff3800720c */ /* 0x000fe40003f25270 */
[----:B------:R-:W-:Y:S02]  /*2e90*/  ISETP.NE.AND P5, PT, R32, RZ, PT ;  /* 0x000000ff2000720c */ /* 0x000fe40003fa5270 */
[----:B------:R-:W-:Y:S02]  /*2ea0*/  P2R R32, PR, RZ, 0x40 ;  /* 0x00000040ff207803 */ /* 0x000fe40000000000 */
[----:B------:R-:W-:Y:S02]  /*2eb0*/  ISETP.NE.AND P6, PT, R79, RZ, PT ;  /* 0x000000ff4f00720c */ /* 0x000fe40003fc5270 */
[----:B------:R-:W-:Y:S02]  /*2ec0*/  SEL R51, R51, 0x2, P1 ;  /* 0x0000000233337807 */ /* 0x000fe40000800000 */
[----:B------:R-:W-:-:S02]  /*2ed0*/  P2R R34, PR, RZ, 0x20 ;  /* 0x00000020ff227803 */ /* 0x000fc40000000000 */
[----:B------:R-:W-:Y:S02]  /*2ee0*/  ISETP.NE.AND P1, PT, R54, RZ, PT ;  /* 0x000000ff3600720c */ /* 0x000fe40003f25270 */
[----:B------:R-:W-:Y:S02]  /*2ef0*/  ISETP.NE.AND P5, PT, R33, RZ, PT ;  /* 0x000000ff2100720c */ /* 0x000fe40003fa5270 */
[----:B------:R-:W-:Y:S02]  /*2f00*/  P2R R33, PR, RZ, 0x40 ;  /* 0x00000040ff217803 */ /* 0x000fe40000000000 */
[----:B------:R-:W-:Y:S02]  /*2f10*/  ISETP.NE.AND P6, PT, R10, RZ, PT ;  /* 0x000000ff0a00720c */ /* 0x000fe40003fc5270 */
[----:B------:R-:W-:Y:S02]  /*2f20*/  SEL R52, R52, 0x2, P1 ;  /* 0x0000000234347807 */ /* 0x000fe40000800000 */
[----:B------:R-:W-:-:S02]  /*2f30*/  ISETP.NE.AND P1, PT, R57, RZ, PT ;  /* 0x000000ff3900720c */ /* 0x000fc40003f25270 */
[----:B------:R-:W-:Y:S02]  /*2f40*/  P2R R10, PR, RZ, 0x40 ;  /* 0x00000040ff0a7803 */ /* 0x000fe40000000000 */
[----:B------:R-:W-:Y:S02]  /*2f50*/  ISETP.NE.AND P6, PT, R3, RZ, PT ;  /* 0x000000ff0300720c */ /* 0x000fe40003fc5270 */
[----:B------:R-:W-:Y:S02]  /*2f60*/  SEL R53, R53, 0x2, P1 ;  /* 0x0000000235357807 */ /* 0x000fe40000800000 */
[----:B------:R-:W-:Y:S02]  /*2f70*/  ISETP.NE.AND P1, PT, R74, RZ, PT ;  /* 0x000000ff4a00720c */ /* 0x000fe40003f25270 */
[----:B------:R-:W-:Y:S02]  /*2f80*/  P2R R3, PR, RZ, 0x40 ;  /* 0x00000040ff037803 */ /* 0x000fe40000000000 */
[----:B------:R-:W-:-:S02]  /*2f90*/  ISETP.NE.AND P6, PT, R4, RZ, PT ;  /* 0x000000ff0400720c */ /* 0x000fc40003fc5270 */
[----:B------:R-:W-:Y:S02]  /*2fa0*/  SEL R48, R48, 0x2, P1 ;  /* 0x0000000230307807 */ /* 0x000fe40000800000 */
        /* <DEDUP_REMOVED lines=36> */
[----:B------:R-:W-:Y:S02]  /*31f0*/  SEL R52, R52, 0x4, P6 ;  /* 0x0000000434347807 */ /* 0x000fe40003000000 */
[----:B------:R-:W-:Y:S02]  /*3200*/  SEL R53, R53, 0x3, P2 ;  /* 0x0000000335357807 */ /* 0x000fe40001000000 */
[----:B------:R-:W-:-:S02]  /*3210*/  ISETP.NE.AND P6, PT, R4, RZ, PT ;  /* 0x000000ff0400720c */ /* 0x000fc40003fc5270 */
[----:B------:R-:W-:Y:S02]  /*3220*/  ISETP.NE.AND P1, PT, R72, RZ, PT ;  /* 0x000000ff4800720c */ /* 0x000fe40003f25270 */
[----:B------:R-:W-:Y:S02]  /*3230*/  SEL R53, R53, 0x4, P6 ;  /* 0x0000000435357807 */ /* 0x000fe40003000000 */
[----:B------:R-:W-:Y:S02]  /*3240*/  SEL R48, R48, 0x3, P1 ;  /* 0x0000000330307807 */ /* 0x000fe40000800000 */
[----:B------:R-:W-:Y:S02]  /*3250*/  ISETP.NE.AND P6, PT, R11, RZ, PT ;  /* 0x000000ff0b00720c */ /* 0x000fe40003fc5270 */
[----:B------:R-:W-:Y:S02]  /*3260*/  SEL R8, R8, 0x4, P5 ;  /* 0x0000000408087807 */ /* 0x000fe40002800000 */
[----:B------:R-:W-:-:S02]  /*3270*/  SEL R48, R48, 0x4, P6 ;  /* 0x0000000430307807 */ /* 0x000fc40003000000 */
[----:B------:R-:W-:Y:S02]  /*3280*/  ISETP.NE.AND P6, PT, R12, RZ, PT ;  /* 0x000000ff0c00720c */ /* 0x000fe40003fc5270 */
[----:B------:R-:W-:Y:S02]  /*3290*/  ISETP.NE.AND P5, PT, R34, RZ, PT ;  /* 0x000000ff2200720c */ /* 0x000fe40003fa5270 */
[----:B------:R-:W-:Y:S02]  /*32a0*/  SEL R8, R8, 0x5, P6 ;  /* 0x0000000508087807 */ /* 0x000fe40003000000 */
[----:B------:R-:W-:Y:S02]  /*32b0*/  SEL R9, R9, 0x4, P5 ;  /* 0x0000000409097807 */ /* 0x000fe40002800000 */
[----:B------:R-:W-:Y:S02]  /*32c0*/  ISETP.NE.AND P6, PT, R13, RZ, PT ;  /* 0x000000ff0d00720c */ /* 0x000fe40003fc5270 */
[----:B------:R-:W-:-:S02]  /*32d0*/  SEL R41, R41, 0x3, P0 ;  /* 0x0000000329297807 */ /* 0x000fc40000000000 */
[----:B------:R-:W-:Y:S02]  /*32e0*/  ISETP.NE.AND P5, PT, R49, RZ, PT ;  /* 0x000000ff3100720c */ /* 0x000fe40003fa5270 */
[----:B------:R-:W-:Y:S02]  /*32f0*/  SEL R9, R9, 0x5, P6 ;  /* 0x0000000509097807 */ /* 0x000fe40003000000 */
[----:B------:R-:W-:Y:S02]  /*3300*/  SEL R41, R41, 0x4, P5 ;  /* 0x0000000429297807 */ /* 0x000fe40002800000 */
[----:B------:R-:W-:Y:S02]  /*3310*/  ISETP.NE.AND P6, PT, R14, RZ, PT ;  /* 0x000000ff0e00720c */ /* 0x000fe40003fc5270 */
[----:B------:R-:W-:Y:S02]  /*3320*/  SEL R42, R42, 0x4, P4 ;  /* 0x000000042a2a7807 */ /* 0x000fe40002000000 */
[----:B------:R-:W-:-:S02]  /*3330*/  SEL R41, R41, 0x5, P6 ;  /* 0x0000000529297807 */ /* 0x000fc40003000000 */
[----:B------:R-:W-:Y:S02]  /*3340*/  ISETP.NE.AND P6, PT, R15, RZ, PT ;  /* 0x000000ff0f00720c */ /* 0x000fe40003fc5270 */
[----:B------:R-:W-:Y:S02]  /*3350*/  SEL R51, R51, 0x4, P3 ;  /* 0x0000000433337807 */ /* 0x000fe40001800000 */
[----:B------:R-:W-:Y:S02]  /*3360*/  SEL R42, R42, 0x5, P6 ;  /* 0x000000052a2a7807 */ /* 0x000fe40003000000 */
        /* <DEDUP_REMOVED lines=18> */
[----:B------:R-:W-:Y:S02]  /*3490*/  ISETP.NE.AND P6, PT, R3, RZ, PT ;  /* 0x000000ff0300720c */ /* 0x000fe40003fc5270 */
[----:B------:R-:W-:Y:S02]  /*34a0*/  ISETP.NE.AND P1, PT, R35, RZ, PT ;  /* 0x000000ff2300720c */ /* 0x000fe40003f25270 */
[----:B------:R-:W-:Y:S02]  /*34b0*/  SEL R52, R52, 0x6, P6 ;  /* 0x0000000634347807 */ /* 0x000fe40003000000 */
[----:B------:R-:W-:Y:S02]  /*34c0*/  ISETP.NE.AND P6, PT, R10, RZ, PT ;  /* 0x000000ff0a00720c */ /* 0x000fe40003fc5270 */
[----:B------:R-:W-:-:S02]  /*34d0*/  SEL R42, R42, 0x7, P1 ;  /* 0x000000072a2a7807 */ /* 0x000fc40000800000 */
[----:B------:R-:W-:Y:S02]  /*34e0*/  SEL R53, R53, 0x6, P6 ;  /* 0x0000000635357807 */ /* 0x000fe40003000000 */
[----:B------:R-:W-:-:S04]  /*34f0*/  ISETP.NE.AND P1, PT, R7, RZ, PT ;  /* 0x000000ff0700720c */ /* 0x000fc80003f25270 */
[----:B------:R-:W-:Y:S02]  /*3500*/  SEL R53, R53, 0x7, P1 ;  /* 0x0000000735357807 */ /* 0x000fe40000800000 */
[----:B------:R-:W-:Y:S02]  /*3510*/  ISETP.NE.AND P1, PT, R0, RZ, PT ;  /* 0x000000ff0000720c */ /* 0x000fe40003f25270 */
[----:B------:R-:W0:Y:S01]  /*3520*/  S2R R0, SR_TID.X ;  /* 0x0000000000007919 */ /* 0x000e220000002100 */
[----:B------:R-:W1:Y:S01]  /*3530*/  S2UR UR5, SR_CgaCtaId ;  /* 0x00000000000579c3 */ /* 0x000e620000008800 */
[----:B------:R-:W-:Y:S01]  /*3540*/  UMOV UR4, 0x400 ;  /* 0x0000040000047882 */ /* 0x000fe20000000000 */
[----:B------:R-:W-:Y:S01]  /*3550*/  ISETP.NE.AND P2, PT, R36, RZ, PT ;  /* 0x000000ff2400720c */ /* 0x000fe20003f45270 */
[----:B-1----:R-:W-:Y:S01]  /*3560*/  UPRMT UR4, UR5, 0x654, UR4 ;  /* 0x0000065405047896 */ /* 0x002fe20008000004 */
[----:B0-----:R-:W-:-:S05]  /*3570*/  IMAD.SHL.U32 R3, R0, 0x8, RZ ;  /* 0x0000000800037824 */ /* 0x001fca00078e00ff */
[----:B------:R-:W-:-:S04]  /*3580*/  LOP3.LUT R3, R3, 0x3f8, RZ, 0xc0, !PT ;  /* 0x000003f803037812 */ /* 0x000fc800078ec0ff */
[----:B------:R-:W-:-:S05]  /*3590*/  LEA R4, R3, UR4, 0x2 ;  /* 0x0000000403047c11 */ /* 0x000fca000f8e10ff */
[----:B------:R-:W-:Y:S04]  /*35a0*/  STS.128 [R4], R28 ;  /* 0x0000001c04007388 */ /* 0x000fe80000000c00 */
[----:B------:R0:W-:Y:S01]  /*35b0*/  STS.128 [R4+0x10], R24 ;  /* 0x0000101804007388 */ /* 0x0001e20000000c00 */
[----:B------:R-:W-:Y:S01]  /*35c0*/  ISETP.NE.AND P6, PT, R33, RZ, PT ;  /* 0x000000ff2100720c */ /* 0x000fe20003fc5270 */
[----:B------:R-:W-:Y:S01]  /*35d0*/  IMAD.SHL.U32 R0, R0, 0x4, RZ ;  /* 0x0000000400007824 */ /* 0x000fe200078e00ff */
[----:B------:R-:W-:Y:S02]  /*35e0*/  SEL R41, R41, 0x7, P2 ;  /* 0x0000000729297807 */ /* 0x000fe40001000000 */
[----:B------:R-:W-:Y:S02]  /*35f0*/  SEL R48, R48, 0x6, P6 ;  /* 0x0000000630307807 */ /* 0x000fe40003000000 */
[----:B------:R-:W-:-:S02]  /*3600*/  ISETP.NE.AND P0, PT, R37, RZ, PT ;  /* 0x000000ff2500720c */ /* 0x000fc40003f05270 */
[----:B------:R-:W-:Y:S02]  /*3610*/  ISETP.NE.AND P6, PT, R32, RZ, PT ;  /* 0x000000ff2000720c */ /* 0x000fe40003fc5270 */
[----:B------:R-:W-:Y:S02]  /*3620*/  ISETP.NE.AND P2, PT, R83, RZ, PT ;  /* 0x000000ff5300720c */ /* 0x000fe40003f45270 */
[----:B------:R-:W-:Y:S02]  /*3630*/  LOP3.LUT R0, R0, 0x1fc, RZ, 0xc0, !PT ;  /* 0x000001fc00007812 */ /* 0x000fe400078ec0ff */
[----:B------:R-:W-:Y:S02]  /*3640*/  SEL R8, R8, 0x7, P6 ;  /* 0x0000000708087807 */ /* 0x000fe40003000000 */
[----:B------:R-:W-:Y:S02]  /*3650*/  SEL R9, R9, 0x7, P0 ;  /* 0x0000000709097807 */ /* 0x000fe40000000000 */
[----:B------:R-:W-:-:S02]  /*3660*/  SEL R48, R48, 0x7, P2 ;  /* 0x0000000730307807 */ /* 0x000fc40001000000 */
[----:B------:R-:W-:Y:S02]  /*3670*/  ISETP.NE.AND P5, PT, R81, RZ, PT ;  /* 0x000000ff5100720c */ /* 0x000fe40003fa5270 */
[----:B------:R-:W-:Y:S02]  /*3680*/  ISETP.NE.AND P2, PT, R84, RZ, PT ;  /* 0x000000ff5400720c */ /* 0x000fe40003f45270 */
[----:B------:R-:W-:Y:S01]  /*3690*/  LEA R18, R0, UR4, 0x2 ;  /* 0x0000000400127c11 */ /* 0x000fe2000f8e10ff */
[----:B------:R-:W-:Y:S01]  /*36a0*/  BAR.SYNC.DEFER_BLOCKING 0x0 ;  /* 0x0000000000007b1d */ /* 0x000fe20000010000 */
[----:B------:R-:W-:Y:S02]  /*36b0*/  SEL R16, R8, 0x8, P2 ;  /* 0x0000000808107807 */ /* 0x000fe40001000000 */
[----:B------:R-:W-:Y:S02]  /*36c0*/  SEL R17, R9, 0x8, P5 ;  /* 0x0000000809117807 */ /* 0x000fe40002800000 */
[----:B------:R-:W-:Y:S01]  /*36d0*/  ISETP.NE.AND P4, PT, R77, RZ, PT ;  /* 0x000000ff4d00720c */ /* 0x000fe20003f85270 */
[----:B------:R-:W-:Y:S01]  /*36e0*/  IMAD.SHL.U32 R2, R2, 0x4, RZ ;  /* 0x0000000402027824 */ /* 0x000fe200078e00ff */
[----:B------:R-:W-:Y:S01]  /*36f0*/  ISETP.NE.AND P2, PT, R5, RZ, PT ;  /* 0x000000ff0500720c */ /* 0x000fe20003f45270 */
[----:B------:R-:W-:Y:S01]  /*3700*/  ULDC.64 UR4, c[0x0][0x218] ;  /* 0x0000860000047ab9 */ /* 0x000fe20000000a00 */
[----:B------:R-:W-:-:S02]  /*3710*/  SEL R41, R41, 0x8, P4 ;  /* 0x0000000829297807 */ /* 0x000fc40002000000 */
[----:B------:R-:W-:Y:S01]  /*3720*/  ISETP.NE.AND P4, PT, R46, RZ, PT ;  /* 0x000000ff2e00720c */ /* 0x000fe20003f85270 */
[----:B------:R-:W-:Y:S01]  /*3730*/  IMAD.MOV.U32 R46, RZ, RZ, RZ ;  /* 0x000000ffff2e7224 */ /* 0x000fe200078e00ff */
[----:B------:R-:W-:Y:S02]  /*3740*/  LOP3.LUT R5, R2, 0x1fc, RZ, 0xc0, !PT ;  /* 0x000001fc02057812 */ /* 0x000fe400078ec0ff */
[----:B------:R-:W1:Y:S01]  /*3750*/  LDC.64 R2, c[0x0][0x218] ;  /* 0x00008600ff027b82 */ /* 0x000e620000000a00 */
[----:B------:R-:W2:Y:S04]  /*3760*/  LDS.128 R8, [R18] ;  /* 0x0000000012087984 */ /* 0x000ea80000000c00 */
[----:B------:R-:W3:Y:S01]  /*3770*/  LDS.128 R12, [R18+0x800] ;  /* 0x00080000120c7984 */ /* 0x000ee20000000c00 */
[----:B------:R-:W-:Y:S01]  /*3780*/  IMAD.HI R46, R47, -0x303253cf, R46 ;  /* 0xcfcdac312f2e7827 */ /* 0x000fe200078e022e */
[----:B------:R-:W-:-:S04]  /*3790*/  ISETP.NE.AND P3, PT, R73, RZ, PT ;  /* 0x000000ff4900720c */ /* 0x000fc80003f65270 */
[----:B------:R-:W-:Y:S02]  /*37a0*/  SHF.R.U32.HI R7, RZ, 0x1f, R46 ;  /* 0x0000001fff077819 */ /* 0x000fe4000001162e */
[----:B------:R-:W-:Y:S02]  /*37b0*/  SEL R42, R42, 0x8, P3 ;  /* 0x000000082a2a7807 */ /* 0x000fe40001800000 */
[----:B------:R-:W-:Y:S02]  /*37c0*/  LEA.HI.SX32 R46, R46, R7, 0x10 ;  /* 0x000000072e2e7211 */ /* 0x000fe400078f82ff */
[----:B------:R-:W-:Y:S02]  /*37d0*/  LOP3.LUT R7, R6, R5, RZ, 0xfc, !PT ;  /* 0x0000000506077212 */ /* 0x000fe400078efcff */
[----:B------:R-:W-:Y:S02]  /*37e0*/  LOP3.LUT R0, R6, 0x200, R5, 0xfe, !PT ;  /* 0x0000020006007812 */ /* 0x000fe400078efe05 */
[----:B------:R-:W-:-:S02]  /*37f0*/  ISETP.NE.AND P3, PT, R50, RZ, PT ;  /* 0x000000ff3200720c */ /* 0x000fc40003f65270 */
[----:B------:R-:W-:Y:S01]  /*3800*/  SEL R51, R51, 0x7, P2 ;  /* 0x0000000733337807 */ /* 0x000fe20001000000 */
[----:B------:R-:W-:Y:S01]  /*3810*/  IMAD R47, R46, -0x13b60, R47 ;  /* 0xfffec4a02e2f7824 */ /* 0x000fe200078e022f */
[----:B------:R-:W-:Y:S02]  /*3820*/  SEL R52, R52, 0x7, P1 ;  /* 0x0000000734347807 */ /* 0x000fe40000800000 */
[----:B------:R-:W-:Y:S02]  /*3830*/  ISETP.GE.AND P2, PT, R7, 0x4ed80, PT ;  /* 0x0004ed800700780c */ /* 0x000fe40003f46270 */
[----:B------:R-:W-:Y:S02]  /*3840*/  ISETP.GE.AND P1, PT, R0, 0x4ed80, PT ;  /* 0x0004ed800000780c */ /* 0x000fe40003f26270 */
[----:B------:R-:W-:Y:S02]  /*3850*/  ISETP.NE.AND P0, PT, R44, RZ, PT ;  /* 0x000000ff2c00720c */ /* 0x000fe40003f05270 */
[----:B------:R-:W-:-:S02]  /*3860*/  SEL R51, R51, 0x8, P3 ;  /* 0x0000000833337807 */ /* 0x000fc40001800000 */
[----:B------:R-:W-:Y:S02]  /*3870*/  SHF.R.S32.HI R6, RZ, 0x1f, R6 ;  /* 0x0000001fff067819 */ /* 0x000fe40000011406 */
[----:B0-----:R-:W-:Y:S01]  /*3880*/  LEA R4, P3, R7, UR4, 0x2 ;  /* 0x0000000407047c11 */ /* 0x001fe2000f8610ff */
[----:B------:R-:W-:Y:S01]  /*3890*/  IMAD R47, R46, 0x13b80, R47 ;  /* 0x00013b802e2f7824 */ /* 0x000fe200078e022f */
[----:B------:R-:W-:Y:S02]  /*38a0*/  ISETP.NE.AND P6, PT, R45, RZ, PT ;  /* 0x000000ff2d00720c */ /* 0x000fe40003fc5270 */
[----:B------:R-:W-:Y:S01]  /*38b0*/  ISETP.NE.AND P5, PT, R43, RZ, PT ;  /* 0x000000ff2b00720c */ /* 0x000fe20003fa5270 */
[C---:B-1----:R-:W-:Y:S01]  /*38c0*/  IMAD.WIDE R2, R7.reuse, 0x4, R2 ;  /* 0x0000000407027825 */ /* 0x042fe200078e0202 */
[----:B------:R-:W-:Y:S01]  /*38d0*/  LEA.HI.X R5, R7, UR5, R6, 0x2, P3 ;  /* 0x0000000507057c11 */ /* 0x000fe200098f1406 */
[----:B------:R-:W-:Y:S01]  /*38e0*/  ULDC.64 UR4, c[0x0][0x220] ;  /* 0x0000880000047ab9 */ /* 0x000fe20000000a00 */
[----:B------:R-:W-:-:S02]  /*38f0*/  SEL R52, R52, 0x8, P4 ;  /* 0x0000000834347807 */ /* 0x000fc40002000000 */
[----:B------:R-:W-:Y:S02]  /*3900*/  SEL R53, R53, 0x8, P5 ;  /* 0x0000000835357807 */ /* 0x000fe40002800000 */
[----:B------:R-:W-:Y:S02]  /*3910*/  SEL R48, R48, 0x8, P6 ;  /* 0x0000000830307807 */ /* 0x000fe40003000000 */
[----:B------:R-:W-:Y:S01]  /*3920*/  IADD3 R6, P3, R47, UR4, RZ ;  /* 0x000000042f067c10 */ /* 0x000fe2000ff7e0ff */
[----:B--2---:R0:W-:Y:S01]  /*3930*/  @!P2 STG.E.128 desc[UR6][R2.64], R8 ;  /* 0x000000080200a986 */ /* 0x0041e2000c101d06 */
[----:B------:R-:W-:Y:S02]  /*3940*/  PRMT R16, R16, 0x3340, R17 ;  /* 0x0000334010107816 */ /* 0x000fe40000000011 */
[----:B------:R-:W-:Y:S01]  /*3950*/  PRMT R41, R41, 0x3340, R42 ;  /* 0x0000334029297816 */ /* 0x000fe2000000002a */
[----:B---3--:R0:W-:Y:S01]  /*3960*/  @!P1 STG.E.128 desc[UR6][R4.64+0x800], R12 ;  /* 0x0008000c04009986 */ /* 0x0081e2000c101d06 */
[----:B------:R-:W-:-:S02]  /*3970*/  PRMT R51, R51, 0x3340, R52 ;  /* 0x0000334033337816 */ /* 0x000fc40000000034 */
[----:B------:R-:W-:Y:S02]  /*3980*/  PRMT R48, R53, 0x3340, R48 ;  /* 0x0000334035307816 */ /* 0x000fe40000000030 */
[----:B------:R-:W-:Y:S02]  /*3990*/  LEA.HI.X.SX32 R7, R47, UR5, 0x1, P3 ;  /* 0x000000052f077c11 */ /* 0x000fe400098f0eff */
[----:B------:R-:W-:Y:S02]  /*39a0*/  PRMT R16, R16, 0x5410, R41 ;  /* 0x0000541010107816 */ /* 0x000fe40000000029 */
[----:B------:R-:W-:Y:S01]  /*39b0*/  PRMT R17, R51, 0x5410, R48 ;  /* 0x0000541033117816 */ /* 0x000fe20000000030 */
[----:B0-----:R-:W-:Y:S06]  /*39c0*/  @P0 EXIT ;  /* 0x000000000000094d */ /* 0x001fec0003800000 */
[----:B------:R-:W-:Y:S01]  /*39d0*/  STG.E.64 desc[UR6][R6.64], R16 ;  /* 0x0000001006007986 */ /* 0x000fe2000c101b06 */
[----:B------:R-:W-:Y:S05]  /*39e0*/  EXIT ;  /* 0x000000000000794d */ /* 0x000fea0003800000 */
.L_x_0:
[----:B------:R-:W-:-:S00]  /*39f0*/  BRA `(.L_x_0) ;  /* 0xfffffffc00fc7947 */ /* 0x000fc0000383ffff */
[----:B------:R-:W-:-:S00]  /*3a00*/  NOP ;  /* 0x0000000000007918 */ /* 0x000fc00000000000 */
[----:B------:R-:W-:-:S00]  /*3a10*/  NOP ;  /* 0x0000000000007918 */ /* 0x000fc00000000000 */
[----:B------:R-:W-:-:S00]  /*3a20*/  NOP ;  /* 0x0000000000007918 */ /* 0x000fc00000000000 */
[----:B------:R-:W-:-:S00]  /*3a30*/  NOP ;  /* 0x0000000000007918 */ /* 0x000fc00000000000 */
[----:B------:R-:W-:-:S00]  /*3a40*/  NOP ;  /* 0x0000000000007918 */ /* 0x000fc00000000000 */
[----:B------:R-:W-:-:S00]  /*3a50*/  NOP ;  /* 0x0000000000007918 */ /* 0x000fc00000000000 */
[----:B------:R-:W-:-:S00]  /*3a60*/  NOP ;  /* 0x0000000000007918 */ /* 0x000fc00000000000 */
[----:B------:R-:W-:-:S00]  /*3a70*/  NOP ;  /* 0x0000000000007918 */ /* 0x000fc00000000000 */
.L_x_1:


//--------------------- .nv.shared.triton_poi_fused_max_pool2d_with_indices_1 --------------------------
	.section	.nv.shared.triton_poi_fused_max_pool2d_with_indices_1,"aw",@nobits
	.sectionflags	@""
	.align	16
	.zero		1024


//--------------------- .nv.constant0.triton_poi_fused_max_pool2d_with_indices_1 --------------------------
	.section	.nv.constant0.triton_poi_fused_max_pool2d_with_indices_1,"a",@progbits
	.sectionflags	@""
	.align	4
.nv.constant0.triton_poi_fused_max_pool2d_with_indices_1:
	.zero		556
